// auto-generated by cutlass_sweep.sparse_gemm — config: {"arch": "sm_100", "cluster_m": 1, "cluster_n": 1, "dtype": "bf16", "tile_k": 128, "tile_m": 128, "tile_n": 64}
#include "cutlass/cutlass.h"
#include "cutlass/gemm/collective/collective_builder.hpp"
#include "cutlass/gemm/device/gemm_universal_adapter.h"
#include "cutlass/gemm/kernel/gemm_universal.hpp"
#include "cutlass/epilogue/collective/collective_builder.hpp"

using Elem = cutlass::bfloat16_t;
using Acc  = float;
using TileShape    = cute::Shape<cute::_128, cute::_64, cute::_128>;
using ClusterShape = cute::Shape<cute::_1, cute::_1, cute::_1>;

using CollectiveEpilogue = typename cutlass::epilogue::collective::CollectiveBuilder<
    cutlass::arch::Sm100, cutlass::arch::OpClassSparseTensorOp,
    TileShape, ClusterShape,
    cutlass::epilogue::collective::EpilogueTileAuto,
    Acc, Acc,
    Acc, cutlass::layout::ColumnMajor, 128 / cutlass::sizeof_bits<Acc>::value,
    Acc, cutlass::layout::ColumnMajor, 128 / cutlass::sizeof_bits<Acc>::value,
    cutlass::epilogue::TmaWarpSpecialized1Sm
  >::CollectiveOp;

using CollectiveMainloop = typename cutlass::gemm::collective::CollectiveBuilder<
    cutlass::arch::Sm100, cutlass::arch::OpClassSparseTensorOp,
    Elem, cutlass::layout::RowMajor, 2 * 128 / cutlass::sizeof_bits<Elem>::value,
    Elem, cutlass::layout::ColumnMajor, 128 / cutlass::sizeof_bits<Elem>::value,
    Acc,
    TileShape, ClusterShape,
    cutlass::gemm::collective::StageCountAutoCarveoutEpi<CollectiveEpilogue>,
    cutlass::gemm::KernelSparseTmaWarpSpecialized1SmSm100
  >::CollectiveOp;

using GemmKernel = cutlass::gemm::kernel::GemmUniversal<
    cute::Shape<int,int,int,int>,
    CollectiveMainloop,
    CollectiveEpilogue
>;
using Gemm = cutlass::gemm::device::GemmUniversalAdapter<GemmKernel>;

auto* _anchor = &cutlass::device_kernel<GemmKernel>;


// ===== COMPILED SASS (sm_100a) =====

	.target	sm_100a

	.elftype	@"ET_EXEC"


//--------------------- .note.nv.tkinfo           --------------------------
	.section	.note.nv.tkinfo,"",@"SHT_NOTE"
	.sectionflags	@"SHF_NOTE_NV_TKINFO"
	.tkinfo
        /*0018*/ 	.word	0x00000002
        /*0030*/ 	.string	""
        /*0030*/ 	.string	"ptxas"
        /*0030*/ 	.string	"Cuda compilation tools, release 13.0, V13.0.88"
        /*0030*/ 	.string	"Build cuda_13.0.r13.0/compiler.36424714_0"
        /*0030*/ 	.string	"-arch sm_100a -m 64 "



//--------------------- .note.nv.cuinfo           --------------------------
	.section	.note.nv.cuinfo,"",@"SHT_NOTE"
	.sectionflags	@"SHF_NOTE_NV_CUINFO"
        /*0018*/ 	.short	0x0002
        /*001a*/ 	.short	0x0064
        /*001c*/ 	.short	0x0082
	.zero		2


//--------------------- .nv.info                  --------------------------
	.section	.nv.info,"",@"SHT_CUDA_INFO"
	.align	4


	//----- nvinfo : EIATTR_REGCOUNT
	.align		4
        /*0000*/ 	.byte	0x04, 0x2f
        /*0002*/ 	.short	(.L_19 - .L_18)
	.align		4
.L_18:
        /*0004*/ 	.word	index@(_ZN7cutlass13device_kernelINS_4gemm6kernel13GemmUniversalIN4cute5tupleIJiiiiEEENS1_10collective13CollectiveMmaINS1_41MainloopSm100TmaUmmaWarpSpecializedSparseILi5ELi2ELi2ENS5_IJNS4_1CILi1EEESB_SB_EEEEENS5_IJNSA_ILi128EEENSA_ILi64EEESE_EEENS_10bfloat16_tENS5_IJNS4_6LayoutINS5_IJiNS5_IJNSA_ILi2EEEiEEEiEEENS5_IJlNS5_IJSB_SJ_EEElEEEEENSI_INS5_IJNS5_IJNS5_IJNSA_ILi8EEESJ_SP_EEEiEEENS5_IJNS5_IJNSA_ILi16EEESJ_NSA_ILi4EEEEEEiEEEiEEENS5_IJNS5_IJNS5_IJSE_SS_NSA_ILi2048EEEEEENSA_ILi16384EEEEEENS5_IJNS5_IJSB_NSA_ILi1024EEENSA_ILi32EEEEEElEEElEEEEEEEESH_NS5_IJlSB_lEEENS4_8TiledMMAINS4_8MMA_AtomIJNS4_27SM100_MMA_F16BF16_SS_SPARSEISH_SH_fLi128ELi64ELNS4_4UMMA5MajorE0ELS1D_0ELNS1C_7ScaleInE0ELS1E_0EEEEEENSI_ISC_NS5_IJNSA_ILi0EEES1H_S1H_EEEEENS5_IJNS4_10UnderscoreES1K_S1K_EEEEENS4_13SM90_TMA_LOADENS4_14ComposedLayoutINS4_7SwizzleILi3ELi4ELi3EEENS4_25smem_sparse_ptr_flag_bitsILi2ELi16EEENSI_INS5_IJNS5_IJSB_SP_EEENS5_IJSJ_SF_EEEEEENS5_IJNS5_IJS1H_SE_EEESM_EEEEEEEvNS4_8identityES1N_NS1O_IS1Q_NS4_18smem_ptr_flag_bitsILi16EEENSI_INS5_IJSP_SF_EEENS5_IJSF_SB_EEEEEEEvS20_EENS_8epilogue10collective18CollectiveEpilogueINS28_23Sm100TmaWarpSpecializedILi4ELi2ELi16ELb1ELb0EEEJSG_NS5_IJNSI_ISE_SB_EENSI_ISS_SB_EEEEEfNS5_IJSB_llEEEfS2G_NS28_6fusion15FusionCallbacksIS2C_NS2H_17LinearCombinationIffffLNS_15FloatRoundStyleE2EEESG_S2F_JEEENS4_5SM1004TMEM4LOAD26SM100_TMEM_LOAD_32dp32b16xES1N_NS1O_INS1P_ILi2ELi5ELi2EEENS21_ILi32EEENSI_INS5_IJS12_ST_EEENS5_IJSB_S12_EEEEEEENS4_39AutoVectorizingCopyWithAssumedAlignmentILi128EEENS4_14SM90_TMA_STOREES2W_S2Y_S2Y_EEEvvEEEEvNT_6ParamsE)
        /*0008*/ 	.word	0x00000055


	//----- nvinfo : EIATTR_FRAME_SIZE
	.align		4
.L_19:
        /*000c*/ 	.byte	0x04, 0x11
        /*000e*/ 	.short	(.L_21 - .L_20)
	.align		4
.L_20:
        /*0010*/ 	.word	index@($__internal_2_$__cuda_sm10x_tcgen05_guardrail_trap_unallocated_columns_being_dealloced)
        /*0014*/ 	.word	0x00000000


	//----- nvinfo : EIATTR_FRAME_SIZE
	.align		4
.L_21:
        /*0018*/ 	.byte	0x04, 0x11
        /*001a*/ 	.short	(.L_23 - .L_22)
	.align		4
.L_22:
        /*001c*/ 	.word	index@($__internal_1_$__cuda_sm10x_tcgen05_guardrail_trap_phase_invalid_during_alloc)
        /*0020*/ 	.word	0x00000000


	//----- nvinfo : EIATTR_FRAME_SIZE
	.align		4
.L_23:
        /*0024*/ 	.byte	0x04, 0x11
        /*0026*/ 	.short	(.L_25 - .L_24)
	.align		4
.L_24:
        /*0028*/ 	.word	index@($__internal_0_$__cuda_sm10x_tcgen05_guardrail_trap_col_being_dealloced_not_returned_by_alloc)
        /*002c*/ 	.word	0x00000000


	//----- nvinfo : EIATTR_FRAME_SIZE
	.align		4
.L_25:
        /*0030*/ 	.byte	0x04, 0x11
        /*0032*/ 	.short	(.L_27 - .L_26)
	.align		4
.L_26:
        /*0034*/ 	.word	index@(_ZN7cutlass13device_kernelINS_4gemm6kernel13GemmUniversalIN4cute5tupleIJiiiiEEENS1_10collective13CollectiveMmaINS1_41MainloopSm100TmaUmmaWarpSpecializedSparseILi5ELi2ELi2ENS5_IJNS4_1CILi1EEESB_SB_EEEEENS5_IJNSA_ILi128EEENSA_ILi64EEESE_EEENS_10bfloat16_tENS5_IJNS4_6LayoutINS5_IJiNS5_IJNSA_ILi2EEEiEEEiEEENS5_IJlNS5_IJSB_SJ_EEElEEEEENSI_INS5_IJNS5_IJNS5_IJNSA_ILi8EEESJ_SP_EEEiEEENS5_IJNS5_IJNSA_ILi16EEESJ_NSA_ILi4EEEEEEiEEEiEEENS5_IJNS5_IJNS5_IJSE_SS_NSA_ILi2048EEEEEENSA_ILi16384EEEEEENS5_IJNS5_IJSB_NSA_ILi1024EEENSA_ILi32EEEEEElEEElEEEEEEEESH_NS5_IJlSB_lEEENS4_8TiledMMAINS4_8MMA_AtomIJNS4_27SM100_MMA_F16BF16_SS_SPARSEISH_SH_fLi128ELi64ELNS4_4UMMA5MajorE0ELS1D_0ELNS1C_7ScaleInE0ELS1E_0EEEEEENSI_ISC_NS5_IJNSA_ILi0EEES1H_S1H_EEEEENS5_IJNS4_10UnderscoreES1K_S1K_EEEEENS4_13SM90_TMA_LOADENS4_14ComposedLayoutINS4_7SwizzleILi3ELi4ELi3EEENS4_25smem_sparse_ptr_flag_bitsILi2ELi16EEENSI_INS5_IJNS5_IJSB_SP_EEENS5_IJSJ_SF_EEEEEENS5_IJNS5_IJS1H_SE_EEESM_EEEEEEEvNS4_8identityES1N_NS1O_IS1Q_NS4_18smem_ptr_flag_bitsILi16EEENSI_INS5_IJSP_SF_EEENS5_IJSF_SB_EEEEEEEvS20_EENS_8epilogue10collective18CollectiveEpilogueINS28_23Sm100TmaWarpSpecializedILi4ELi2ELi16ELb1ELb0EEEJSG_NS5_IJNSI_ISE_SB_EENSI_ISS_SB_EEEEEfNS5_IJSB_llEEEfS2G_NS28_6fusion15FusionCallbacksIS2C_NS2H_17LinearCombinationIffffLNS_15FloatRoundStyleE2EEESG_S2F_JEEENS4_5SM1004TMEM4LOAD26SM100_TMEM_LOAD_32dp32b16xES1N_NS1O_INS1P_ILi2ELi5ELi2EEENS21_ILi32EEENSI_INS5_IJS12_ST_EEENS5_IJSB_S12_EEEEEEENS4_39AutoVectorizingCopyWithAssumedAlignmentILi128EEENS4_14SM90_TMA_STOREES2W_S2Y_S2Y_EEEvvEEEEvNT_6ParamsE)
        /*0038*/ 	.word	0x00000000


	//----- nvinfo : EIATTR_MIN_STACK_SIZE
	.align		4
.L_27:
        /*003c*/ 	.byte	0x04, 0x12
        /*003e*/ 	.short	(.L_29 - .L_28)
	.align		4
.L_28:
        /*0040*/ 	.word	index@(_ZN7cutlass13device_kernelINS_4gemm6kernel13GemmUniversalIN4cute5tupleIJiiiiEEENS1_10collective13CollectiveMmaINS1_41MainloopSm100TmaUmmaWarpSpecializedSparseILi5ELi2ELi2ENS5_IJNS4_1CILi1EEESB_SB_EEEEENS5_IJNSA_ILi128EEENSA_ILi64EEESE_EEENS_10bfloat16_tENS5_IJNS4_6LayoutINS5_IJiNS5_IJNSA_ILi2EEEiEEEiEEENS5_IJlNS5_IJSB_SJ_EEElEEEEENSI_INS5_IJNS5_IJNS5_IJNSA_ILi8EEESJ_SP_EEEiEEENS5_IJNS5_IJNSA_ILi16EEESJ_NSA_ILi4EEEEEEiEEEiEEENS5_IJNS5_IJNS5_IJSE_SS_NSA_ILi2048EEEEEENSA_ILi16384EEEEEENS5_IJNS5_IJSB_NSA_ILi1024EEENSA_ILi32EEEEEElEEElEEEEEEEESH_NS5_IJlSB_lEEENS4_8TiledMMAINS4_8MMA_AtomIJNS4_27SM100_MMA_F16BF16_SS_SPARSEISH_SH_fLi128ELi64ELNS4_4UMMA5MajorE0ELS1D_0ELNS1C_7ScaleInE0ELS1E_0EEEEEENSI_ISC_NS5_IJNSA_ILi0EEES1H_S1H_EEEEENS5_IJNS4_10UnderscoreES1K_S1K_EEEEENS4_13SM90_TMA_LOADENS4_14ComposedLayoutINS4_7SwizzleILi3ELi4ELi3EEENS4_25smem_sparse_ptr_flag_bitsILi2ELi16EEENSI_INS5_IJNS5_IJSB_SP_EEENS5_IJSJ_SF_EEEEEENS5_IJNS5_IJS1H_SE_EEESM_EEEEEEEvNS4_8identityES1N_NS1O_IS1Q_NS4_18smem_ptr_flag_bitsILi16EEENSI_INS5_IJSP_SF_EEENS5_IJSF_SB_EEEEEEEvS20_EENS_8epilogue10collective18CollectiveEpilogueINS28_23Sm100TmaWarpSpecializedILi4ELi2ELi16ELb1ELb0EEEJSG_NS5_IJNSI_ISE_SB_EENSI_ISS_SB_EEEEEfNS5_IJSB_llEEEfS2G_NS28_6fusion15FusionCallbacksIS2C_NS2H_17LinearCombinationIffffLNS_15FloatRoundStyleE2EEESG_S2F_JEEENS4_5SM1004TMEM4LOAD26SM100_TMEM_LOAD_32dp32b16xES1N_NS1O_INS1P_ILi2ELi5ELi2EEENS21_ILi32EEENSI_INS5_IJS12_ST_EEENS5_IJSB_S12_EEEEEEENS4_39AutoVectorizingCopyWithAssumedAlignmentILi128EEENS4_14SM90_TMA_STOREES2W_S2Y_S2Y_EEEvvEEEEvNT_6ParamsE)
        /*0044*/ 	.word	0x00000000
.L_29:


//--------------------- .nv.compat                --------------------------
	.section	.nv.compat,"",@"SHT_CUDA_COMPAT_INFO"
	.align	4
        /*0000*/ 	.byte	0x02, 0x09, 0x01, 0x00, 0x02, 0x02, 0x02, 0x00, 0x02, 0x05, 0x05, 0x00, 0x03, 0x07, 0x01, 0x01
        /*0010*/ 	.byte	0x02, 0x03, 0x01, 0x00, 0x02, 0x06, 0x01, 0x00, 0x04, 0x0b, 0x08, 0x00, 0x09, 0x00, 0x00, 0x00
        /*0020*/ 	.byte	0x00, 0x00, 0x00, 0x00


//--------------------- .nv.info._ZN7cutlass13device_kernelINS_4gemm6kernel13GemmUniversalIN4cute5tupleIJiiiiEEENS1_10collective13CollectiveMmaINS1_41MainloopSm100TmaUmmaWarpSpecializedSparseILi5ELi2ELi2ENS5_IJNS4_1CILi1EEESB_SB_EEEEENS5_IJNSA_ILi128EEENSA_ILi64EEESE_EEENS_10bfloat16_tENS5_IJNS4_6LayoutINS5_IJiNS5_IJNSA_ILi2EEEiEEEiEEENS5_IJlNS5_IJSB_SJ_EEElEEEEENSI_INS5_IJNS5_IJNS5_IJNSA_ILi8EEESJ_SP_EEEiEEENS5_IJNS5_IJNSA_ILi16EEESJ_NSA_ILi4EEEEEEiEEEiEEENS5_IJNS5_IJNS5_IJSE_SS_NSA_ILi2048EEEEEENSA_ILi16384EEEEEENS5_IJNS5_IJSB_NSA_ILi1024EEENSA_ILi32EEEEEElEEElEEEEEEEESH_NS5_IJlSB_lEEENS4_8TiledMMAINS4_8MMA_AtomIJNS4_27SM100_MMA_F16BF16_SS_SPARSEISH_SH_fLi128ELi64ELNS4_4UMMA5MajorE0ELS1D_0ELNS1C_7ScaleInE0ELS1E_0EEEEEENSI_ISC_NS5_IJNSA_ILi0EEES1H_S1H_EEEEENS5_IJNS4_10UnderscoreES1K_S1K_EEEEENS4_13SM90_TMA_LOADENS4_14ComposedLayoutINS4_7SwizzleILi3ELi4ELi3EEENS4_25smem_sparse_ptr_flag_bitsILi2ELi16EEENSI_INS5_IJNS5_IJSB_SP_EEENS5_IJSJ_SF_EEEEEENS5_IJNS5_IJS1H_SE_EEESM_EEEEEEEvNS4_8identityES1N_NS1O_IS1Q_NS4_18smem_ptr_flag_bitsILi16EEENSI_INS5_IJSP_SF_EEENS5_IJSF_SB_EEEEEEEvS20_EENS_8epilogue10collective18CollectiveEpilogueINS28_23Sm100TmaWarpSpecializedILi4ELi2ELi16ELb1ELb0EEEJSG_NS5_IJNSI_ISE_SB_EENSI_ISS_SB_EEEEEfNS5_IJSB_llEEEfS2G_NS28_6fusion15FusionCallbacksIS2C_NS2H_17LinearCombinationIffffLNS_15FloatRoundStyleE2EEESG_S2F_JEEENS4_5SM1004TMEM4LOAD26SM100_TMEM_LOAD_32dp32b16xES1N_NS1O_INS1P_ILi2ELi5ELi2EEENS21_ILi32EEENSI_INS5_IJS12_ST_EEENS5_IJSB_S12_EEEEEEENS4_39AutoVectorizingCopyWithAssumedAlignmentILi128EEENS4_14SM90_TMA_STOREES2W_S2Y_S2Y_EEEvvEEEEvNT_6ParamsE --------------------------
	.section	.nv.info._ZN7cutlass13device_kernelINS_4gemm6kernel13GemmUniversalIN4cute5tupleIJiiiiEEENS1_10collective13CollectiveMmaINS1_41MainloopSm100TmaUmmaWarpSpecializedSparseILi5ELi2ELi2ENS5_IJNS4_1CILi1EEESB_SB_EEEEENS5_IJNSA_ILi128EEENSA_ILi64EEESE_EEENS_10bfloat16_tENS5_IJNS4_6LayoutINS5_IJiNS5_IJNSA_ILi2EEEiEEEiEEENS5_IJlNS5_IJSB_SJ_EEElEEEEENSI_INS5_IJNS5_IJNS5_IJNSA_ILi8EEESJ_SP_EEEiEEENS5_IJNS5_IJNSA_ILi16EEESJ_NSA_ILi4EEEEEEiEEEiEEENS5_IJNS5_IJNS5_IJSE_SS_NSA_ILi2048EEEEEENSA_ILi16384EEEEEENS5_IJNS5_IJSB_NSA_ILi1024EEENSA_ILi32EEEEEElEEElEEEEEEEESH_NS5_IJlSB_lEEENS4_8TiledMMAINS4_8MMA_AtomIJNS4_27SM100_MMA_F16BF16_SS_SPARSEISH_SH_fLi128ELi64ELNS4_4UMMA5MajorE0ELS1D_0ELNS1C_7ScaleInE0ELS1E_0EEEEEENSI_ISC_NS5_IJNSA_ILi0EEES1H_S1H_EEEEENS5_IJNS4_10UnderscoreES1K_S1K_EEEEENS4_13SM90_TMA_LOADENS4_14ComposedLayoutINS4_7SwizzleILi3ELi4ELi3EEENS4_25smem_sparse_ptr_flag_bitsILi2ELi16EEENSI_INS5_IJNS5_IJSB_SP_EEENS5_IJSJ_SF_EEEEEENS5_IJNS5_IJS1H_SE_EEESM_EEEEEEEvNS4_8identityES1N_NS1O_IS1Q_NS4_18smem_ptr_flag_bitsILi16EEENSI_INS5_IJSP_SF_EEENS5_IJSF_SB_EEEEEEEvS20_EENS_8epilogue10collective18CollectiveEpilogueINS28_23Sm100TmaWarpSpecializedILi4ELi2ELi16ELb1ELb0EEEJSG_NS5_IJNSI_ISE_SB_EENSI_ISS_SB_EEEEEfNS5_IJSB_llEEEfS2G_NS28_6fusion15FusionCallbacksIS2C_NS2H_17LinearCombinationIffffLNS_15FloatRoundStyleE2EEESG_S2F_JEEENS4_5SM1004TMEM4LOAD26SM100_TMEM_LOAD_32dp32b16xES1N_NS1O_INS1P_ILi2ELi5ELi2EEENS21_ILi32EEENSI_INS5_IJS12_ST_EEENS5_IJSB_S12_EEEEEEENS4_39AutoVectorizingCopyWithAssumedAlignmentILi128EEENS4_14SM90_TMA_STOREES2W_S2Y_S2Y_EEEvvEEEEvNT_6ParamsE,"",@"SHT_CUDA_INFO"
	.sectionflags	@""
	.align	4


	//----- nvinfo : EIATTR_CUDA_API_VERSION
	.align		4
        /*0000*/ 	.byte	0x04, 0x37
        /*0002*/ 	.short	(.L_31 - .L_30)
.L_30:
        /*0004*/ 	.word	0x00000082


	//----- nvinfo : EIATTR_KPARAM_INFO
	.align		4
.L_31:
        /*0008*/ 	.byte	0x04, 0x17
        /*000a*/ 	.short	(.L_33 - .L_32)
.L_32:
        /*000c*/ 	.word	0x00000000
        /*0010*/ 	.short	0x0000
        /*0012*/ 	.short	0x0000
        /*0014*/ 	.byte	0x00, 0xf0, 0x01, 0x28


	//----- nvinfo : EIATTR_AT_ENTRY_FRAGMENTS
	.align		4
.L_33:
        /*0018*/ 	.byte	0x04, 0x4f
        /*001a*/ 	.short	(.L_35 - .L_34)


	//   ....[0]....
.L_34:
        /*001c*/ 	.word	0x00000006


	//----- nvinfo : EIATTR_RESERVED_SMEM_USED
	.align		4
.L_35:
        /*0020*/ 	.byte	0x01, 0x41
	.zero		2


	//----- nvinfo : EIATTR_SPARSE_MMA_MASK
	.align		4
        /*0024*/ 	.byte	0x03, 0x50
        /*0026*/ 	.short	0x0040


	//----- nvinfo : EIATTR_TCGEN05_1CTA_USED
	.align		4
        /*0028*/ 	.byte	0x01, 0x51
	.zero		2


	//----- nvinfo : EIATTR_MAXREG_COUNT
	.align		4
        /*002c*/ 	.byte	0x03, 0x1b
        /*002e*/ 	.short	0x00ff


	//----- nvinfo : EIATTR_NUM_BARRIERS
	.align		4
        /*0030*/ 	.byte	0x02, 0x4c
        /*0032*/ 	.byte	0x07
	.zero		1


	//----- nvinfo : EIATTR_EXTERNS
	.align		4
        /*0034*/ 	.byte	0x04, 0x0f
        /*0036*/ 	.short	(.L_37 - .L_36)


	//   ....[0]....
	.align		4
.L_36:
        /*0038*/ 	.word	index@(__assertfail)


	//----- nvinfo : EIATTR_MERCURY_ISA_VERSION
	.align		4
.L_37:
        /*003c*/ 	.byte	0x03, 0x5f
        /*003e*/ 	.short	0x0101


	//----- nvinfo : EIATTR_INT_WARP_WIDE_INSTR_OFFSETS
	.align		4
        /*0040*/ 	.byte	0x04, 0x31
        /*0042*/ 	.short	(.L_39 - .L_38)


	//   ....[0]....
.L_38:
        /*0044*/ 	.word	0x00001b10


	//   ....[1]....
        /*0048*/ 	.word	0x00003600


	//   ....[2]....
        /*004c*/ 	.word	0x00003620


	//   ....[3]....
        /*0050*/ 	.word	0x00003650


	//   ....[4]....
        /*0054*/ 	.word	0x00003f60


	//   ....[5]....
        /*0058*/ 	.word	0x00003f80


	//   ....[6]....
        /*005c*/ 	.word	0x00004020


	//   ....[7]....
        /*0060*/ 	.word	0x000040c0


	//   ....[8]....
        /*0064*/ 	.word	0x00004180


	//   ....[9]....
        /*0068*/ 	.word	0x00004200


	//   ....[10]....
        /*006c*/ 	.word	0x00004220


	//   ....[11]....
        /*0070*/ 	.word	0x000042f0


	//   ....[12]....
        /*0074*/ 	.word	0x00004380


	//   ....[13]....
        /*0078*/ 	.word	0x00004440


	//   ....[14]....
        /*007c*/ 	.word	0x000044d0


	//   ....[15]....
        /*0080*/ 	.word	0x000044f0


	//   ....[16]....
        /*0084*/ 	.word	0x00004620


	//   ....[17]....
        /*0088*/ 	.word	0x00004680


	//   ....[18]....
        /*008c*/ 	.word	0x00004730


	//   ....[19]....
        /*0090*/ 	.word	0x00004880


	//   ....[20]....
        /*0094*/ 	.word	0x000048e0


	//   ....[21]....
        /*0098*/ 	.word	0x00004900


	//   ....[22]....
        /*009c*/ 	.word	0x00004920


	//   ....[23]....
        /*00a0*/ 	.word	0x00004b10


	//----- nvinfo : EIATTR_COOP_GROUP_MASK_REGIDS
	.align		4
.L_39:
        /*00a4*/ 	.byte	0x04, 0x29
        /*00a6*/ 	.short	(.L_41 - .L_40)


	//   ....[0]....
.L_40:
        /*00a8*/ 	.word	0xffffffff


	//   ....[1]....
        /*00ac*/ 	.word	0xffffffff


	//   ....[2]....
        /*00b0*/ 	.word	0xffffffff


	//   ....[3]....
        /*00b4*/ 	.word	0xffffffff


	//   ....[4]....
        /*00b8*/ 	.word	0xffffffff


	//   ....[5]....
        /*00bc*/ 	.word	0xffffffff


	//   ....[6]....
        /*00c0*/ 	.word	0xffffffff


	//   ....[7]....
        /*00c4*/ 	.word	0xffffffff


	//   ....[8]....
        /*00c8*/ 	.word	0xffffffff


	//   ....[9]....
        /*00cc*/ 	.word	0xffffffff


	//   ....[10]....
        /*00d0*/ 	.word	0xffffffff


	//   ....[11]....
        /*00d4*/ 	.word	0xffffffff


	//   ....[12]....
        /*00d8*/ 	.word	0xffffffff


	//----- nvinfo : EIATTR_COOP_GROUP_INSTR_OFFSETS
	.align		4
.L_41:
        /*00dc*/ 	.byte	0x04, 0x28
        /*00de*/ 	.short	(.L_43 - .L_42)


	//   ....[0]....
.L_42:
        /*00e0*/ 	.word	0x00000090


	//   ....[1]....
        /*00e4*/ 	.word	0x00000500


	//   ....[2]....
        /*00e8*/ 	.word	0x00000680


	//   ....[3]....
        /*00ec*/ 	.word	0x00000820


	//   ....[4]....
        /*00f0*/ 	.word	0x00000920


	//   ....[5]....
        /*00f4*/ 	.word	0x00000a90


	//   ....[6]....
        /*00f8*/ 	.word	0x00000bf0


	//   ....[7]....
        /*00fc*/ 	.word	0x00001a00


	//   ....[8]....
        /*0100*/ 	.word	0x00002880


	//   ....[9]....
        /*0104*/ 	.word	0x00002a90


	//   ....[10]....
        /*0108*/ 	.word	0x00002ac0


	//   ....[11]....
        /*010c*/ 	.word	0x000034e0


	//   ....[12]....
        /*0110*/ 	.word	0x00003710


	//----- nvinfo : EIATTR_VRC_CTA_INIT_COUNT
	.align		4
.L_43:
        /*0114*/ 	.byte	0x02, 0x4a
        /*0116*/ 	.byte	0x80
	.zero		1


	//----- nvinfo : EIATTR_SYSCALL_OFFSETS
	.align		4
        /*0118*/ 	.byte	0x04, 0x46
        /*011a*/ 	.short	(.L_45 - .L_44)


	//   ....[0]....
.L_44:
        /*011c*/ 	.word	0x00005570


	//   ....[1]....
        /*0120*/ 	.word	0x00005660


	//   ....[2]....
        /*0124*/ 	.word	0x00005eb0


	//   ....[3]....
        /*0128*/ 	.word	0x000068a0


	//   ....[4]....
        /*012c*/ 	.word	0x00007270


	//   ....[5]....
        /*0130*/ 	.word	0x00007c30


	//----- nvinfo : EIATTR_MBARRIER_INSTR_OFFSETS
	.align		4
.L_45:
        /*0134*/ 	.byte	0x04, 0x39
        /*0136*/ 	.short	(.L_47 - .L_46)


	//   ....[0]....
.L_46:
        /*0138*/ 	.word	0x000005d0
        /*013c*/ 	.word	0x000000ff
        /*0140*/ 	.word	0x00000000
        /*0144*/ 	.short	0x0100
        /*0146*/ 	.byte	0x05
	.zero		1


	//   ....[1]....
        /*0148*/ 	.word	0x000005e0
        /*014c*/ 	.word	0x000000ff
        /*0150*/ 	.word	0x00000028
        /*0154*/ 	.short	0x0100
        /*0156*/ 	.byte	0x05
	.zero		1


	//   ....[2]....
        /*0158*/ 	.word	0x000005f0
        /*015c*/ 	.word	0x000000ff
        /*0160*/ 	.word	0x00000008
        /*0164*/ 	.short	0x0100
        /*0166*/ 	.byte	0x05
	.zero		1


	//   ....[3]....
        /*0168*/ 	.word	0x00000600
        /*016c*/ 	.word	0x000000ff
        /*0170*/ 	.word	0x00000030
        /*0174*/ 	.short	0x0100
        /*0176*/ 	.byte	0x05
	.zero		1


	//   ....[4]....
        /*0178*/ 	.word	0x00000610
        /*017c*/ 	.word	0x000000ff
        /*0180*/ 	.word	0x00000010
        /*0184*/ 	.short	0x0100
        /*0186*/ 	.byte	0x05
	.zero		1


	//   ....[5]....
        /*0188*/ 	.word	0x00000620
        /*018c*/ 	.word	0x000000ff
        /*0190*/ 	.word	0x00000038
        /*0194*/ 	.short	0x0100
        /*0196*/ 	.byte	0x05
	.zero		1


	//   ....[6]....
        /*0198*/ 	.word	0x00000630
        /*019c*/ 	.word	0x000000ff
        /*01a0*/ 	.word	0x00000018
        /*01a4*/ 	.short	0x0100
        /*01a6*/ 	.byte	0x05
	.zero		1


	//   ....[7]....
        /*01a8*/ 	.word	0x00000640
        /*01ac*/ 	.word	0x000000ff
        /*01b0*/ 	.word	0x00000040
        /*01b4*/ 	.short	0x0100
        /*01b6*/ 	.byte	0x05
	.zero		1


	//   ....[8]....
        /*01b8*/ 	.word	0x00000650
        /*01bc*/ 	.word	0x000000ff
        /*01c0*/ 	.word	0x00000020
        /*01c4*/ 	.short	0x0100
        /*01c6*/ 	.byte	0x05
	.zero		1


	//   ....[9]....
        /*01c8*/ 	.word	0x00000660
        /*01cc*/ 	.word	0x000000ff
        /*01d0*/ 	.word	0x00000048
        /*01d4*/ 	.short	0x0100
        /*01d6*/ 	.byte	0x05
	.zero		1


	//   ....[10]....
        /*01d8*/ 	.word	0x00000790
        /*01dc*/ 	.word	0x000000ff
        /*01e0*/ 	.word	0x00000050
        /*01e4*/ 	.short	0x0100
        /*01e6*/ 	.byte	0x06
	.zero		1


	//   ....[11]....
        /*01e8*/ 	.word	0x000007a0
        /*01ec*/ 	.word	0x000000ff
        /*01f0*/ 	.word	0x00000070
        /*01f4*/ 	.short	0x0100
        /*01f6*/ 	.byte	0x06
	.zero		1


	//   ....[12]....
        /*01f8*/ 	.word	0x000007b0
        /*01fc*/ 	.word	0x000000ff
        /*0200*/ 	.word	0x00000058
        /*0204*/ 	.short	0x0100
        /*0206*/ 	.byte	0x06
	.zero		1


	//   ....[13]....
        /*0208*/ 	.word	0x000007c0
        /*020c*/ 	.word	0x000000ff
        /*0210*/ 	.word	0x00000078
        /*0214*/ 	.short	0x0100
        /*0216*/ 	.byte	0x06
	.zero		1


	//   ....[14]....
        /*0218*/ 	.word	0x000007d0
        /*021c*/ 	.word	0x000000ff
        /*0220*/ 	.word	0x00000060
        /*0224*/ 	.short	0x0100
        /*0226*/ 	.byte	0x06
	.zero		1


	//   ....[15]....
        /*0228*/ 	.word	0x000007e0
        /*022c*/ 	.word	0x000000ff
        /*0230*/ 	.word	0x00000080
        /*0234*/ 	.short	0x0100
        /*0236*/ 	.byte	0x06
	.zero		1


	//   ....[16]....
        /*0238*/ 	.word	0x000007f0
        /*023c*/ 	.word	0x000000ff
        /*0240*/ 	.word	0x00000068
        /*0244*/ 	.short	0x0100
        /*0246*/ 	.byte	0x06
	.zero		1


	//   ....[17]....
        /*0248*/ 	.word	0x00000800
        /*024c*/ 	.word	0x000000ff
        /*0250*/ 	.word	0x00000088
        /*0254*/ 	.short	0x0100
        /*0256*/ 	.byte	0x06
	.zero		1


	//   ....[18]....
        /*0258*/ 	.word	0x000008f0
        /*025c*/ 	.word	0x000000ff
        /*0260*/ 	.word	0x00000090
        /*0264*/ 	.short	0x0100
        /*0266*/ 	.byte	0x05
	.zero		1


	//   ....[19]....
        /*0268*/ 	.word	0x00000900
        /*026c*/ 	.word	0x000000ff
        /*0270*/ 	.word	0x00000098
        /*0274*/ 	.short	0x0100
        /*0276*/ 	.byte	0x05
	.zero		1


	//   ....[20]....
        /*0278*/ 	.word	0x00000a40
        /*027c*/ 	.word	0x000000ff
        /*0280*/ 	.word	0x000000a0
        /*0284*/ 	.short	0x0100
        /*0286*/ 	.byte	0x05
	.zero		1


	//   ....[21]....
        /*0288*/ 	.word	0x00000a50
        /*028c*/ 	.word	0x000000ff
        /*0290*/ 	.word	0x000000b0
        /*0294*/ 	.short	0x0100
        /*0296*/ 	.byte	0x05
	.zero		1


	//   ....[22]....
        /*0298*/ 	.word	0x00000a60
        /*029c*/ 	.word	0x000000ff
        /*02a0*/ 	.word	0x000000a8
        /*02a4*/ 	.short	0x0100
        /*02a6*/ 	.byte	0x05
	.zero		1


	//   ....[23]....
        /*02a8*/ 	.word	0x00000a70
        /*02ac*/ 	.word	0x000000ff
        /*02b0*/ 	.word	0x000000b8
        /*02b4*/ 	.short	0x0100
        /*02b6*/ 	.byte	0x05
	.zero		1


	//   ....[24]....
        /*02b8*/ 	.word	0x00000ba0
        /*02bc*/ 	.word	0x000000ff
        /*02c0*/ 	.word	0x000000c0
        /*02c4*/ 	.short	0x0100
        /*02c6*/ 	.byte	0x06
	.zero		1


	//   ....[25]....
        /*02c8*/ 	.word	0x00000bb0
        /*02cc*/ 	.word	0x000000ff
        /*02d0*/ 	.word	0x000000d0
        /*02d4*/ 	.short	0x0100
        /*02d6*/ 	.byte	0x06
	.zero		1


	//   ....[26]....
        /*02d8*/ 	.word	0x00000bc0
        /*02dc*/ 	.word	0x000000ff
        /*02e0*/ 	.word	0x000000c8
        /*02e4*/ 	.short	0x0100
        /*02e6*/ 	.byte	0x06
	.zero		1


	//   ....[27]....
        /*02e8*/ 	.word	0x00000bd0
        /*02ec*/ 	.word	0x000000ff
        /*02f0*/ 	.word	0x000000d8
        /*02f4*/ 	.short	0x0100
        /*02f6*/ 	.byte	0x06
	.zero		1


	//   ....[28]....
        /*02f8*/ 	.word	0x00000cd0
        /*02fc*/ 	.word	0x000000ff
        /*0300*/ 	.word	0x000000e0
        /*0304*/ 	.short	0x0100
        /*0306*/ 	.byte	0x05
	.zero		1


	//   ....[29]....
        /*0308*/ 	.word	0x00000ce0
        /*030c*/ 	.word	0x000000ff
        /*0310*/ 	.word	0x000000f0
        /*0314*/ 	.short	0x0100
        /*0316*/ 	.byte	0x05
	.zero		1


	//   ....[30]....
        /*0318*/ 	.word	0x00000cf0
        /*031c*/ 	.word	0x000000ff
        /*0320*/ 	.word	0x000000e8
        /*0324*/ 	.short	0x0100
        /*0326*/ 	.byte	0x05
	.zero		1


	//   ....[31]....
        /*0328*/ 	.word	0x00000d00
        /*032c*/ 	.word	0x000000ff
        /*0330*/ 	.word	0x000000f8
        /*0334*/ 	.short	0x0100
        /*0336*/ 	.byte	0x05
	.zero		1


	//   ....[32]....
        /*0338*/ 	.word	0x000015a0
        /*033c*/ 	.word	0x00000004
        /*0340*/ 	.word	0x000000f0
        /*0344*/ 	.short	0x010a
        /*0346*/ 	.byte	0xff
	.zero		1


	//   ....[33]....
        /*0348*/ 	.word	0x000015c0
        /*034c*/ 	.word	0x00000004
        /*0350*/ 	.word	0x000000e0
        /*0354*/ 	.short	0x0101
        /*0356*/ 	.byte	0xff
	.zero		1


	//   ....[34]....
        /*0358*/ 	.word	0x00001640
        /*035c*/ 	.word	0x000000ff
        /*0360*/ 	.word	0x00000028
        /*0364*/ 	.short	0x010a
        /*0366*/ 	.byte	0x08
	.zero		1


	//   ....[35]....
        /*0368*/ 	.word	0x00001780
        /*036c*/ 	.word	0x000000ff
        /*0370*/ 	.word	0x00000028
        /*0374*/ 	.short	0x010a
        /*0376*/ 	.byte	0x21
	.zero		1


	//   ....[36]....
        /*0378*/ 	.word	0x00001890
        /*037c*/ 	.word	0x000000ff
        /*0380*/ 	.word	0x00000028
        /*0384*/ 	.short	0x010a
        /*0386*/ 	.byte	0x08
	.zero		1


	//   ....[37]....
        /*0388*/ 	.word	0x000019e0
        /*038c*/ 	.word	0x000000ff
        /*0390*/ 	.word	0x00000098
        /*0394*/ 	.short	0x0101
        /*0396*/ 	.byte	0x05
	.zero		1


	//   ....[38]....
        /*0398*/ 	.word	0x00001a10
        /*039c*/ 	.word	0x00000008
        /*03a0*/ 	.word	0x000000a0
        /*03a4*/ 	.short	0x010a
        /*03a6*/ 	.byte	0xff
	.zero		1


	//   ....[39]....
        /*03a8*/ 	.word	0x00001ae0
        /*03ac*/ 	.word	0x00000008
        /*03b0*/ 	.word	0x00000000
        /*03b4*/ 	.short	0x0101
        /*03b6*/ 	.byte	0xff
	.zero		1


	//   ....[40]....
        /*03b8*/ 	.word	0x00002050
        /*03bc*/ 	.word	0x000000ff
        /*03c0*/ 	.word	0x00000000
        /*03c4*/ 	.short	0x010a
        /*03c6*/ 	.byte	0x04
	.zero		1


	//   ....[41]....
        /*03c8*/ 	.word	0x000020e0
        /*03cc*/ 	.word	0x000000ff
        /*03d0*/ 	.word	0x00000000
        /*03d4*/ 	.short	0x010a
        /*03d6*/ 	.byte	0x04
	.zero		1


	//   ....[42]....
        /*03d8*/ 	.word	0x00002170
        /*03dc*/ 	.word	0x000000ff
        /*03e0*/ 	.word	0x00000000
        /*03e4*/ 	.short	0x010a
        /*03e6*/ 	.byte	0x04
	.zero		1


	//   ....[43]....
        /*03e8*/ 	.word	0x00002200
        /*03ec*/ 	.word	0x000000ff
        /*03f0*/ 	.word	0x00000000
        /*03f4*/ 	.short	0x010a
        /*03f6*/ 	.byte	0x04
	.zero		1


	//   ....[44]....
        /*03f8*/ 	.word	0x000022a0
        /*03fc*/ 	.word	0x00000000
        /*0400*/ 	.word	0x00000000
        /*0404*/ 	.short	0x010a
        /*0406*/ 	.byte	0xff
	.zero		1


	//   ....[45]....
        /*0408*/ 	.word	0x000023d0
        /*040c*/ 	.word	0x00000000
        /*0410*/ 	.word	0x000000e0
        /*0414*/ 	.short	0x010a
        /*0416*/ 	.byte	0xff
	.zero		1


	//   ....[46]....
        /*0418*/ 	.word	0x00002440
        /*041c*/ 	.word	0x00000008
        /*0420*/ 	.word	0x00000000
        /*0424*/ 	.short	0x0101
        /*0426*/ 	.byte	0xff
	.zero		1


	//   ....[47]....
        /*0428*/ 	.word	0x00002460
        /*042c*/ 	.word	0x000000ff
        /*0430*/ 	.word	0x000000b0
        /*0434*/ 	.short	0x010a
        /*0436*/ 	.byte	0x05
	.zero		1


	//   ....[48]....
        /*0438*/ 	.word	0x00002580
        /*043c*/ 	.word	0x00000000
        /*0440*/ 	.word	0x000000a0
        /*0444*/ 	.short	0x010a
        /*0446*/ 	.byte	0xff
	.zero		1


	//   ....[49]....
        /*0448*/ 	.word	0x00002680
        /*044c*/ 	.word	0x00000000
        /*0450*/ 	.word	0x00000000
        /*0454*/ 	.short	0x0101
        /*0456*/ 	.byte	0xff
	.zero		1


	//   ....[50]....
        /*0458*/ 	.word	0x00002710
        /*045c*/ 	.word	0x000000ff
        /*0460*/ 	.word	0x000000b0
        /*0464*/ 	.short	0x0106
        /*0466*/ 	.byte	0x05
	.zero		1


	//   ....[51]....
        /*0468*/ 	.word	0x00002730
        /*046c*/ 	.word	0x000000ff
        /*0470*/ 	.word	0x000000b0
        /*0474*/ 	.short	0x010a
        /*0476*/ 	.byte	0x05
	.zero		1


	//   ....[52]....
        /*0478*/ 	.word	0x000027c0
        /*047c*/ 	.word	0x000000ff
        /*0480*/ 	.word	0x000000b0
        /*0484*/ 	.short	0x0106
        /*0486*/ 	.byte	0x04
	.zero		1


	//   ....[53]....
        /*0488*/ 	.word	0x00002800
        /*048c*/ 	.word	0x00000000
        /*0490*/ 	.word	0x000000b0
        /*0494*/ 	.short	0x010a
        /*0496*/ 	.byte	0xff
	.zero		1


	//   ....[54]....
        /*0498*/ 	.word	0x00002e10
        /*049c*/ 	.word	0x00000000
        /*04a0*/ 	.word	0x000000a0
        /*04a4*/ 	.short	0x010a
        /*04a6*/ 	.byte	0xff
	.zero		1


	//   ....[55]....
        /*04a8*/ 	.word	0x00002f20
        /*04ac*/ 	.word	0x00000003
        /*04b0*/ 	.word	0x00000000
        /*04b4*/ 	.short	0x0101
        /*04b6*/ 	.byte	0xff
	.zero		1


	//   ....[56]....
        /*04b8*/ 	.word	0x00002f30
        /*04bc*/ 	.word	0x000000ff
        /*04c0*/ 	.word	0x00000000
        /*04c4*/ 	.short	0x010a
        /*04c6*/ 	.byte	0x05
	.zero		1


	//   ....[57]....
        /*04c8*/ 	.word	0x00002f50
        /*04cc*/ 	.word	0x000000ff
        /*04d0*/ 	.word	0x000000d0
        /*04d4*/ 	.short	0x010a
        /*04d6*/ 	.byte	0x06
	.zero		1


	//   ....[58]....
        /*04d8*/ 	.word	0x00003020
        /*04dc*/ 	.word	0x000000ff
        /*04e0*/ 	.word	0x00000000
        /*04e4*/ 	.short	0x010a
        /*04e6*/ 	.byte	0x05
	.zero		1


	//   ....[59]....
        /*04e8*/ 	.word	0x00003150
        /*04ec*/ 	.word	0x000000ff
        /*04f0*/ 	.word	0x00000000
        /*04f4*/ 	.short	0x010a
        /*04f6*/ 	.byte	0x1c
	.zero		1


	//   ....[60]....
        /*04f8*/ 	.word	0x00003430
        /*04fc*/ 	.word	0x000000ff
        /*0500*/ 	.word	0x00000000
        /*0504*/ 	.short	0x010a
        /*0506*/ 	.byte	0x06
	.zero		1


	//   ....[61]....
        /*0508*/ 	.word	0x000034c0
        /*050c*/ 	.word	0x000000ff
        /*0510*/ 	.word	0x00000000
        /*0514*/ 	.short	0x010a
        /*0516*/ 	.byte	0x07
	.zero		1


	//   ....[62]....
        /*0518*/ 	.word	0x00003910
        /*051c*/ 	.word	0x00000000
        /*0520*/ 	.word	0x000000a0
        /*0524*/ 	.short	0x010a
        /*0526*/ 	.byte	0xff
	.zero		1


	//   ....[63]....
        /*0528*/ 	.word	0x000039d0
        /*052c*/ 	.word	0x00000000
        /*0530*/ 	.word	0x00000000
        /*0534*/ 	.short	0x0101
        /*0536*/ 	.byte	0xff
	.zero		1


	//   ....[64]....
        /*0538*/ 	.word	0x00003cf0
        /*053c*/ 	.word	0x000000ff
        /*0540*/ 	.word	0x00000098
        /*0544*/ 	.short	0x010a
        /*0546*/ 	.byte	0x04
	.zero		1


	//   ....[65]....
        /*0548*/ 	.word	0x00003ee0
        /*054c*/ 	.word	0x000000ff
        /*0550*/ 	.word	0x00000070
        /*0554*/ 	.short	0x010a
        /*0556*/ 	.byte	0x04
	.zero		1


	//   ....[66]....
        /*0558*/ 	.word	0x000041b0
        /*055c*/ 	.word	0x000000ff
        /*0560*/ 	.word	0x00000050
        /*0564*/ 	.short	0x010b
        /*0566*/ 	.byte	0x04
	.zero		1


	//   ....[67]....
        /*0568*/ 	.word	0x000041c0
        /*056c*/ 	.word	0x000000ff
        /*0570*/ 	.word	0x00000000
        /*0574*/ 	.short	0x0101
        /*0576*/ 	.byte	0x07
	.zero		1


	//   ....[68]....
        /*0578*/ 	.word	0x000041d0
        /*057c*/ 	.word	0x000000ff
        /*0580*/ 	.word	0x00000078
        /*0584*/ 	.short	0x010a
        /*0586*/ 	.byte	0x04
	.zero		1


	//   ....[69]....
        /*0588*/ 	.word	0x00004470
        /*058c*/ 	.word	0x000000ff
        /*0590*/ 	.word	0x00000058
        /*0594*/ 	.short	0x010b
        /*0596*/ 	.byte	0x04
	.zero		1


	//   ....[70]....
        /*0598*/ 	.word	0x00004480
        /*059c*/ 	.word	0x000000ff
        /*05a0*/ 	.word	0x00000000
        /*05a4*/ 	.short	0x0101
        /*05a6*/ 	.byte	0x07
	.zero		1


	//   ....[71]....
        /*05a8*/ 	.word	0x00004490
        /*05ac*/ 	.word	0x000000ff
        /*05b0*/ 	.word	0x00000080
        /*05b4*/ 	.short	0x010a
        /*05b6*/ 	.byte	0x04
	.zero		1


	//   ....[72]....
        /*05b8*/ 	.word	0x000047e0
        /*05bc*/ 	.word	0x000000ff
        /*05c0*/ 	.word	0x00000060
        /*05c4*/ 	.short	0x010b
        /*05c6*/ 	.byte	0x04
	.zero		1


	//   ....[73]....
        /*05c8*/ 	.word	0x00004840
        /*05cc*/ 	.word	0x000000ff
        /*05d0*/ 	.word	0x00000000
        /*05d4*/ 	.short	0x0101
        /*05d6*/ 	.byte	0x07
	.zero		1


	//   ....[74]....
        /*05d8*/ 	.word	0x00004850
        /*05dc*/ 	.word	0x000000ff
        /*05e0*/ 	.word	0x00000088
        /*05e4*/ 	.short	0x010a
        /*05e6*/ 	.byte	0x04
	.zero		1


	//   ....[75]....
        /*05e8*/ 	.word	0x00004b40
        /*05ec*/ 	.word	0x000000ff
        /*05f0*/ 	.word	0x00000068
        /*05f4*/ 	.short	0x010b
        /*05f6*/ 	.byte	0x04
	.zero		1


	//   ....[76]....
        /*05f8*/ 	.word	0x00004b70
        /*05fc*/ 	.word	0x000000ff
        /*0600*/ 	.word	0x00000000
        /*0604*/ 	.short	0x0101
        /*0606*/ 	.byte	0x05
	.zero		1


	//   ....[77]....
        /*0608*/ 	.word	0x00004bc0
        /*060c*/ 	.word	0x000000ff
        /*0610*/ 	.word	0x00000070
        /*0614*/ 	.short	0x010a
        /*0616*/ 	.byte	0x04
	.zero		1


	//   ....[78]....
        /*0618*/ 	.word	0x00004be0
        /*061c*/ 	.word	0x000000ff
        /*0620*/ 	.word	0x00000078
        /*0624*/ 	.short	0x010a
        /*0626*/ 	.byte	0x04
	.zero		1


	//   ....[79]....
        /*0628*/ 	.word	0x00004c00
        /*062c*/ 	.word	0x000000ff
        /*0630*/ 	.word	0x00000080
        /*0634*/ 	.short	0x010a
        /*0636*/ 	.byte	0x04
	.zero		1


	//   ....[80]....
        /*0638*/ 	.word	0x00004c40
        /*063c*/ 	.word	0x00000000
        /*0640*/ 	.word	0x00000088
        /*0644*/ 	.short	0x010a
        /*0646*/ 	.byte	0xff
	.zero		1


	//   ....[81]....
        /*0648*/ 	.word	0x00004f40
        /*064c*/ 	.word	0x00000000
        /*0650*/ 	.word	0x000000a0
        /*0654*/ 	.short	0x010a
        /*0656*/ 	.byte	0xff
	.zero		1


	//   ....[82]....
        /*0658*/ 	.word	0x00005050
        /*065c*/ 	.word	0x00000000
        /*0660*/ 	.word	0x00000000
        /*0664*/ 	.short	0x0101
        /*0666*/ 	.byte	0xff
	.zero		1


	//   ....[83]....
        /*0668*/ 	.word	0x00005ab0
        /*066c*/ 	.word	0x000000ff
        /*0670*/ 	.word	0x00000050
        /*0674*/ 	.short	0x010a
        /*0676*/ 	.byte	0x30
	.zero		1


	//   ....[84]....
        /*0678*/ 	.word	0x00005af0
        /*067c*/ 	.word	0x0000004f
        /*0680*/ 	.word	0x000000c0
        /*0684*/ 	.short	0x010a
        /*0686*/ 	.byte	0xff
	.zero		1


	//   ....[85]....
        /*0688*/ 	.word	0x00005be0
        /*068c*/ 	.word	0x000000ff
        /*0690*/ 	.word	0x00000050
        /*0694*/ 	.short	0x010a
        /*0696*/ 	.byte	0x30
	.zero		1


	//   ....[86]....
        /*0698*/ 	.word	0x00005d90
        /*069c*/ 	.word	0x0000004f
        /*06a0*/ 	.word	0x000000c0
        /*06a4*/ 	.short	0x010a
        /*06a6*/ 	.byte	0xff
	.zero		1


	//   ....[87]....
        /*06a8*/ 	.word	0x00006500
        /*06ac*/ 	.word	0x00000000
        /*06b0*/ 	.word	0x00000000
        /*06b4*/ 	.short	0x0101
        /*06b6*/ 	.byte	0xff
	.zero		1


	//   ....[88]....
        /*06b8*/ 	.word	0x00006510
        /*06bc*/ 	.word	0x00000003
        /*06c0*/ 	.word	0x00000050
        /*06c4*/ 	.short	0x010a
        /*06c6*/ 	.byte	0xff
	.zero		1


	//   ....[89]....
        /*06c8*/ 	.word	0x000065d0
        /*06cc*/ 	.word	0x00000003
        /*06d0*/ 	.word	0x00000050
        /*06d4*/ 	.short	0x010a
        /*06d6*/ 	.byte	0xff
	.zero		1


	//   ....[90]....
        /*06d8*/ 	.word	0x00006ed0
        /*06dc*/ 	.word	0x00000000
        /*06e0*/ 	.word	0x00000000
        /*06e4*/ 	.short	0x0101
        /*06e6*/ 	.byte	0xff
	.zero		1


	//   ....[91]....
        /*06e8*/ 	.word	0x00006ef0
        /*06ec*/ 	.word	0x00000003
        /*06f0*/ 	.word	0x00000050
        /*06f4*/ 	.short	0x010a
        /*06f6*/ 	.byte	0xff
	.zero		1


	//   ....[92]....
        /*06f8*/ 	.word	0x00006fa0
        /*06fc*/ 	.word	0x00000003
        /*0700*/ 	.word	0x00000050
        /*0704*/ 	.short	0x010a
        /*0706*/ 	.byte	0xff
	.zero		1


	//   ....[93]....
        /*0708*/ 	.word	0x000078a0
        /*070c*/ 	.word	0x00000000
        /*0710*/ 	.word	0x00000000
        /*0714*/ 	.short	0x0101
        /*0716*/ 	.byte	0xff
	.zero		1


	//   ....[94]....
        /*0718*/ 	.word	0x000078c0
        /*071c*/ 	.word	0x00000014
        /*0720*/ 	.word	0x00000050
        /*0724*/ 	.short	0x010a
        /*0726*/ 	.byte	0xff
	.zero		1


	//   ....[95]....
        /*0728*/ 	.word	0x00007970
        /*072c*/ 	.word	0x00000014
        /*0730*/ 	.word	0x00000050
        /*0734*/ 	.short	0x010a
        /*0736*/ 	.byte	0xff
	.zero		1


	//   ....[96]....
        /*0738*/ 	.word	0x00007cd0
        /*073c*/ 	.word	0x000000ff
        /*0740*/ 	.word	0x00000000
        /*0744*/ 	.short	0x0101
        /*0746*/ 	.byte	0x05
	.zero		1


	//   ....[97]....
        /*0748*/ 	.word	0x000082c0
        /*074c*/ 	.word	0x00000003
        /*0750*/ 	.word	0x00000000
        /*0754*/ 	.short	0x0101
        /*0756*/ 	.byte	0xff
	.zero		1


	//   ....[98]....
        /*0758*/ 	.word	0x00008540
        /*075c*/ 	.word	0x000000ff
        /*0760*/ 	.word	0x00000000
        /*0764*/ 	.short	0x0101
        /*0766*/ 	.byte	0x04
	.zero		1


	//   ....[99]....
        /*0768*/ 	.word	0x00008560
        /*076c*/ 	.word	0x00000004
        /*0770*/ 	.word	0x000000f0
        /*0774*/ 	.short	0x010a
        /*0776*/ 	.byte	0xff
	.zero		1


	//   ....[100]....
        /*0778*/ 	.word	0x000085c0
        /*077c*/ 	.word	0x00000004
        /*0780*/ 	.word	0x00000028
        /*0784*/ 	.short	0x010a
        /*0786*/ 	.byte	0xff
	.zero		1


	//   ....[101]....
        /*0788*/ 	.word	0x00008610
        /*078c*/ 	.word	0x00000008
        /*0790*/ 	.word	0x000000a0
        /*0794*/ 	.short	0x010a
        /*0796*/ 	.byte	0xff
	.zero		1


	//   ....[102]....
        /*0798*/ 	.word	0x00008670
        /*079c*/ 	.word	0x00000000
        /*07a0*/ 	.word	0x00000000
        /*07a4*/ 	.short	0x010a
        /*07a6*/ 	.byte	0xff
	.zero		1


	//   ....[103]....
        /*07a8*/ 	.word	0x000086d0
        /*07ac*/ 	.word	0x00000000
        /*07b0*/ 	.word	0x00000000
        /*07b4*/ 	.short	0x010a
        /*07b6*/ 	.byte	0xff
	.zero		1


	//   ....[104]....
        /*07b8*/ 	.word	0x00008730
        /*07bc*/ 	.word	0x00000000
        /*07c0*/ 	.word	0x00000000
        /*07c4*/ 	.short	0x010a
        /*07c6*/ 	.byte	0xff
	.zero		1


	//   ....[105]....
        /*07c8*/ 	.word	0x00008790
        /*07cc*/ 	.word	0x00000000
        /*07d0*/ 	.word	0x00000000
        /*07d4*/ 	.short	0x010a
        /*07d6*/ 	.byte	0xff
	.zero		1


	//   ....[106]....
        /*07d8*/ 	.word	0x000087e0
        /*07dc*/ 	.word	0x00000000
        /*07e0*/ 	.word	0x000000e0
        /*07e4*/ 	.short	0x010a
        /*07e6*/ 	.byte	0xff
	.zero		1


	//   ....[107]....
        /*07e8*/ 	.word	0x00008840
        /*07ec*/ 	.word	0x00000000
        /*07f0*/ 	.word	0x000000b0
        /*07f4*/ 	.short	0x010a
        /*07f6*/ 	.byte	0xff
	.zero		1


	//   ....[108]....
        /*07f8*/ 	.word	0x00008890
        /*07fc*/ 	.word	0x00000000
        /*0800*/ 	.word	0x000000a0
        /*0804*/ 	.short	0x010a
        /*0806*/ 	.byte	0xff
	.zero		1


	//   ....[109]....
        /*0808*/ 	.word	0x000088f0
        /*080c*/ 	.word	0x00000000
        /*0810*/ 	.word	0x000000b0
        /*0814*/ 	.short	0x010a
        /*0816*/ 	.byte	0xff
	.zero		1


	//   ....[110]....
        /*0818*/ 	.word	0x00008940
        /*081c*/ 	.word	0x00000000
        /*0820*/ 	.word	0x000000a0
        /*0824*/ 	.short	0x010a
        /*0826*/ 	.byte	0xff
	.zero		1


	//   ....[111]....
        /*0828*/ 	.word	0x000089a0
        /*082c*/ 	.word	0x00000003
        /*0830*/ 	.word	0x000000d0
        /*0834*/ 	.short	0x010a
        /*0836*/ 	.byte	0xff
	.zero		1


	//   ....[112]....
        /*0838*/ 	.word	0x00008a00
        /*083c*/ 	.word	0x00000000
        /*0840*/ 	.word	0x00000000
        /*0844*/ 	.short	0x010a
        /*0846*/ 	.byte	0xff
	.zero		1


	//   ....[113]....
        /*0848*/ 	.word	0x00008a60
        /*084c*/ 	.word	0x00000000
        /*0850*/ 	.word	0x00000000
        /*0854*/ 	.short	0x010a
        /*0856*/ 	.byte	0xff
	.zero		1


	//   ....[114]....
        /*0858*/ 	.word	0x00008ac0
        /*085c*/ 	.word	0x00000000
        /*0860*/ 	.word	0x00000000
        /*0864*/ 	.short	0x010a
        /*0866*/ 	.byte	0xff
	.zero		1


	//   ....[115]....
        /*0868*/ 	.word	0x00008b10
        /*086c*/ 	.word	0x00000000
        /*0870*/ 	.word	0x000000a0
        /*0874*/ 	.short	0x010a
        /*0876*/ 	.byte	0xff
	.zero		1


	//   ....[116]....
        /*0878*/ 	.word	0x00008b70
        /*087c*/ 	.word	0x00000000
        /*0880*/ 	.word	0x00000098
        /*0884*/ 	.short	0x010a
        /*0886*/ 	.byte	0xff
	.zero		1


	//   ....[117]....
        /*0888*/ 	.word	0x00008bd0
        /*088c*/ 	.word	0x00000000
        /*0890*/ 	.word	0x00000070
        /*0894*/ 	.short	0x010a
        /*0896*/ 	.byte	0xff
	.zero		1


	//   ....[118]....
        /*0898*/ 	.word	0x00008c30
        /*089c*/ 	.word	0x00000000
        /*08a0*/ 	.word	0x00000078
        /*08a4*/ 	.short	0x010a
        /*08a6*/ 	.byte	0xff
	.zero		1


	//   ....[119]....
        /*08a8*/ 	.word	0x00008c90
        /*08ac*/ 	.word	0x00000000
        /*08b0*/ 	.word	0x00000080
        /*08b4*/ 	.short	0x010a
        /*08b6*/ 	.byte	0xff
	.zero		1


	//   ....[120]....
        /*08b8*/ 	.word	0x00008cf0
        /*08bc*/ 	.word	0x00000000
        /*08c0*/ 	.word	0x00000088
        /*08c4*/ 	.short	0x010a
        /*08c6*/ 	.byte	0xff
	.zero		1


	//   ....[121]....
        /*08c8*/ 	.word	0x00008d50
        /*08cc*/ 	.word	0x00000000
        /*08d0*/ 	.word	0x00000070
        /*08d4*/ 	.short	0x010a
        /*08d6*/ 	.byte	0xff
	.zero		1


	//   ....[122]....
        /*08d8*/ 	.word	0x00008db0
        /*08dc*/ 	.word	0x00000000
        /*08e0*/ 	.word	0x00000078
        /*08e4*/ 	.short	0x010a
        /*08e6*/ 	.byte	0xff
	.zero		1


	//   ....[123]....
        /*08e8*/ 	.word	0x00008e10
        /*08ec*/ 	.word	0x00000000
        /*08f0*/ 	.word	0x00000080
        /*08f4*/ 	.short	0x010a
        /*08f6*/ 	.byte	0xff
	.zero		1


	//   ....[124]....
        /*08f8*/ 	.word	0x00008e60
        /*08fc*/ 	.word	0x00000000
        /*0900*/ 	.word	0x000000a0
        /*0904*/ 	.short	0x010a
        /*0906*/ 	.byte	0xff
	.zero		1


	//   ....[125]....
        /*0908*/ 	.word	0x00008ec0
        /*090c*/ 	.word	0x00000003
        /*0910*/ 	.word	0x00000050
        /*0914*/ 	.short	0x010a
        /*0916*/ 	.byte	0xff
	.zero		1


	//   ....[126]....
        /*0918*/ 	.word	0x00008f10
        /*091c*/ 	.word	0x0000004f
        /*0920*/ 	.word	0x000000c0
        /*0924*/ 	.short	0x010a
        /*0926*/ 	.byte	0xff
	.zero		1


	//   ....[127]....
        /*0928*/ 	.word	0x00008f60
        /*092c*/ 	.word	0x00000003
        /*0930*/ 	.word	0x00000050
        /*0934*/ 	.short	0x010a
        /*0936*/ 	.byte	0xff
	.zero		1


	//   ....[128]....
        /*0938*/ 	.word	0x00008fb0
        /*093c*/ 	.word	0x00000003
        /*0940*/ 	.word	0x00000050
        /*0944*/ 	.short	0x010a
        /*0946*/ 	.byte	0xff
	.zero		1


	//   ....[129]....
        /*0948*/ 	.word	0x00009000
        /*094c*/ 	.word	0x00000014
        /*0950*/ 	.word	0x00000050
        /*0954*/ 	.short	0x010a
        /*0956*/ 	.byte	0xff
	.zero		1


	//----- nvinfo : EIATTR_NUM_MBARRIERS
	.align		4
.L_47:
        /*0958*/ 	.byte	0x03, 0x38
        /*095a*/ 	.short	0x0020


	//----- nvinfo : EIATTR_EXIT_INSTR_OFFSETS
	.align		4
        /*095c*/ 	.byte	0x04, 0x1c
        /*095e*/ 	.short	(.L_49 - .L_48)


	//   ....[0]....
.L_48:
        /*0960*/ 	.word	0x000022d0


	//   ....[1]....
        /*0964*/ 	.word	0x000027d0


	//   ....[2]....
        /*0968*/ 	.word	0x00002830


	//   ....[3]....
        /*096c*/ 	.word	0x00003720


	//   ....[4]....
        /*0970*/ 	.word	0x00004c70


	//   ....[5]....
        /*0974*/ 	.word	0x00004cb0


	//   ....[6]....
        /*0978*/ 	.word	0x00008430


	//   ....[7]....
        /*097c*/ 	.word	0x000084b0


	//   ....[8]....
        /*0980*/ 	.word	0x000084e0


	//   ....[9]....
        /*0984*/ 	.word	0x00008550


	//----- nvinfo : EIATTR_MAX_THREADS
	.align		4
.L_49:
        /*0988*/ 	.byte	0x04, 0x05
        /*098a*/ 	.short	(.L_51 - .L_50)
.L_50:
        /*098c*/ 	.word	0x00000100
        /*0990*/ 	.word	0x00000001
        /*0994*/ 	.word	0x00000001


	//----- nvinfo : EIATTR_CRS_STACK_SIZE
	.align		4
.L_51:
        /*0998*/ 	.byte	0x04, 0x1e
        /*099a*/ 	.short	(.L_53 - .L_52)
.L_52:
        /*099c*/ 	.word	0x00000000


	//----- nvinfo : EIATTR_CBANK_PARAM_SIZE
	.align		4
.L_53:
        /*09a0*/ 	.byte	0x03, 0x19
        /*09a2*/ 	.short	0x0a00


	//----- nvinfo : EIATTR_PARAM_CBANK
	.align		4
        /*09a4*/ 	.byte	0x04, 0x0a
        /*09a6*/ 	.short	(.L_55 - .L_54)
	.align		4
.L_54:
        /*09a8*/ 	.word	index@(.nv.constant0._ZN7cutlass13device_kernelINS_4gemm6kernel13GemmUniversalIN4cute5tupleIJiiiiEEENS1_10collective13CollectiveMmaINS1_41MainloopSm100TmaUmmaWarpSpecializedSparseILi5ELi2ELi2ENS5_IJNS4_1CILi1EEESB_SB_EEEEENS5_IJNSA_ILi128EEENSA_ILi64EEESE_EEENS_10bfloat16_tENS5_IJNS4_6LayoutINS5_IJiNS5_IJNSA_ILi2EEEiEEEiEEENS5_IJlNS5_IJSB_SJ_EEElEEEEENSI_INS5_IJNS5_IJNS5_IJNSA_ILi8EEESJ_SP_EEEiEEENS5_IJNS5_IJNSA_ILi16EEESJ_NSA_ILi4EEEEEEiEEEiEEENS5_IJNS5_IJNS5_IJSE_SS_NSA_ILi2048EEEEEENSA_ILi16384EEEEEENS5_IJNS5_IJSB_NSA_ILi1024EEENSA_ILi32EEEEEElEEElEEEEEEEESH_NS5_IJlSB_lEEENS4_8TiledMMAINS4_8MMA_AtomIJNS4_27SM100_MMA_F16BF16_SS_SPARSEISH_SH_fLi128ELi64ELNS4_4UMMA5MajorE0ELS1D_0ELNS1C_7ScaleInE0ELS1E_0EEEEEENSI_ISC_NS5_IJNSA_ILi0EEES1H_S1H_EEEEENS5_IJNS4_10UnderscoreES1K_S1K_EEEEENS4_13SM90_TMA_LOADENS4_14ComposedLayoutINS4_7SwizzleILi3ELi4ELi3EEENS4_25smem_sparse_ptr_flag_bitsILi2ELi16EEENSI_INS5_IJNS5_IJSB_SP_EEENS5_IJSJ_SF_EEEEEENS5_IJNS5_IJS1H_SE_EEESM_EEEEEEEvNS4_8identityES1N_NS1O_IS1Q_NS4_18smem_ptr_flag_bitsILi16EEENSI_INS5_IJSP_SF_EEENS5_IJSF_SB_EEEEEEEvS20_EENS_8epilogue10collective18CollectiveEpilogueINS28_23Sm100TmaWarpSpecializedILi4ELi2ELi16ELb1ELb0EEEJSG_NS5_IJNSI_ISE_SB_EENSI_ISS_SB_EEEEEfNS5_IJSB_llEEEfS2G_NS28_6fusion15FusionCallbacksIS2C_NS2H_17LinearCombinationIffffLNS_15FloatRoundStyleE2EEESG_S2F_JEEENS4_5SM1004TMEM4LOAD26SM100_TMEM_LOAD_32dp32b16xES1N_NS1O_INS1P_ILi2ELi5ELi2EEENS21_ILi32EEENSI_INS5_IJS12_ST_EEENS5_IJSB_S12_EEEEEEENS4_39AutoVectorizingCopyWithAssumedAlignmentILi128EEENS4_14SM90_TMA_STOREES2W_S2Y_S2Y_EEEvvEEEEvNT_6ParamsE)
        /*09ac*/ 	.short	0x0380
        /*09ae*/ 	.short	0x0a00


	//----- nvinfo : EIATTR_SW_WAR
	.align		4
.L_55:
        /*09b0*/ 	.byte	0x04, 0x36
        /*09b2*/ 	.short	(.L_57 - .L_56)
.L_56:
        /*09b4*/ 	.word	0x00000008
.L_57:


//--------------------- .nv.callgraph             --------------------------
	.section	.nv.callgraph,"",@"SHT_CUDA_CALLGRAPH"
	.align	4
	.sectionentsize	8
	.align		4
        /*0000*/ 	.word	0x00000000
	.align		4
        /*0004*/ 	.word	0xffffffff
	.align		4
        /*0008*/ 	.word	index@(_ZN7cutlass13device_kernelINS_4gemm6kernel13GemmUniversalIN4cute5tupleIJiiiiEEENS1_10collective13CollectiveMmaINS1_41MainloopSm100TmaUmmaWarpSpecializedSparseILi5ELi2ELi2ENS5_IJNS4_1CILi1EEESB_SB_EEEEENS5_IJNSA_ILi128EEENSA_ILi64EEESE_EEENS_10bfloat16_tENS5_IJNS4_6LayoutINS5_IJiNS5_IJNSA_ILi2EEEiEEEiEEENS5_IJlNS5_IJSB_SJ_EEElEEEEENSI_INS5_IJNS5_IJNS5_IJNSA_ILi8EEESJ_SP_EEEiEEENS5_IJNS5_IJNSA_ILi16EEESJ_NSA_ILi4EEEEEEiEEEiEEENS5_IJNS5_IJNS5_IJSE_SS_NSA_ILi2048EEEEEENSA_ILi16384EEEEEENS5_IJNS5_IJSB_NSA_ILi1024EEENSA_ILi32EEEEEElEEElEEEEEEEESH_NS5_IJlSB_lEEENS4_8TiledMMAINS4_8MMA_AtomIJNS4_27SM100_MMA_F16BF16_SS_SPARSEISH_SH_fLi128ELi64ELNS4_4UMMA5MajorE0ELS1D_0ELNS1C_7ScaleInE0ELS1E_0EEEEEENSI_ISC_NS5_IJNSA_ILi0EEES1H_S1H_EEEEENS5_IJNS4_10UnderscoreES1K_S1K_EEEEENS4_13SM90_TMA_LOADENS4_14ComposedLayoutINS4_7SwizzleILi3ELi4ELi3EEENS4_25smem_sparse_ptr_flag_bitsILi2ELi16EEENSI_INS5_IJNS5_IJSB_SP_EEENS5_IJSJ_SF_EEEEEENS5_IJNS5_IJS1H_SE_EEESM_EEEEEEEvNS4_8identityES1N_NS1O_IS1Q_NS4_18smem_ptr_flag_bitsILi16EEENSI_INS5_IJSP_SF_EEENS5_IJSF_SB_EEEEEEEvS20_EENS_8epilogue10collective18CollectiveEpilogueINS28_23Sm100TmaWarpSpecializedILi4ELi2ELi16ELb1ELb0EEEJSG_NS5_IJNSI_ISE_SB_EENSI_ISS_SB_EEEEEfNS5_IJSB_llEEEfS2G_NS28_6fusion15FusionCallbacksIS2C_NS2H_17LinearCombinationIffffLNS_15FloatRoundStyleE2EEESG_S2F_JEEENS4_5SM1004TMEM4LOAD26SM100_TMEM_LOAD_32dp32b16xES1N_NS1O_INS1P_ILi2ELi5ELi2EEENS21_ILi32EEENSI_INS5_IJS12_ST_EEENS5_IJSB_S12_EEEEEEENS4_39AutoVectorizingCopyWithAssumedAlignmentILi128EEENS4_14SM90_TMA_STOREES2W_S2Y_S2Y_EEEvvEEEEvNT_6ParamsE)
	.align		4
        /*000c*/ 	.word	index@(__assertfail)
	.align		4
        /*0010*/ 	.word	0x00000000
	.align		4
        /*0014*/ 	.word	0xfffffffe
	.align		4
        /*0018*/ 	.word	0x00000000
	.align		4
        /*001c*/ 	.word	0xfffffffd
	.align		4
        /*0020*/ 	.word	0x00000000
	.align		4
        /*0024*/ 	.word	0xfffffffc


//--------------------- .nv.constant4             --------------------------
	.section	.nv.constant4,"a",@progbits
	.align	8
	.align		8
.nv.constant4:
        /*0000*/ 	.dword	__assertfail
	.align		8
        /*0008*/ 	.dword	__unnamed_1
	.align		8
        /*0010*/ 	.dword	__unnamed_2
	.align		8
        /*0018*/ 	.dword	_ZN39_INTERNAL_4b15ac0e_4_k_cu_02988d5f_33744cuda3std3__45__cpo5beginE
	.align		8
        /*0020*/ 	.dword	_ZN39_INTERNAL_4b15ac0e_4_k_cu_02988d5f_33744cuda3std3__45__cpo3endE
	.align		8
        /*0028*/ 	.dword	_ZN39_INTERNAL_4b15ac0e_4_k_cu_02988d5f_33744cuda3std3__45__cpo6cbeginE
	.align		8
        /*0030*/ 	.dword	_ZN39_INTERNAL_4b15ac0e_4_k_cu_02988d5f_33744cuda3std3__45__cpo4cendE
	.align		8
        /*0038*/ 	.dword	_ZN39_INTERNAL_4b15ac0e_4_k_cu_02988d5f_33744cuda3std3__441_GLOBAL__N__4b15ac0e_4_k_cu_02988d5f_33746ignoreE
	.align		8
        /*0040*/ 	.dword	_ZN39_INTERNAL_4b15ac0e_4_k_cu_02988d5f_33744cuda3std3__419piecewise_constructE
	.align		8
        /*0048*/ 	.dword	_ZN39_INTERNAL_4b15ac0e_4_k_cu_02988d5f_33744cuda3std3__48in_placeE
	.align		8
        /*0050*/ 	.dword	_ZN39_INTERNAL_4b15ac0e_4_k_cu_02988d5f_33744cuda3std6ranges3__45__cpo4swapE
	.align		8
        /*0058*/ 	.dword	_ZN39_INTERNAL_4b15ac0e_4_k_cu_02988d5f_33744cuda3std6ranges3__45__cpo9iter_moveE
	.align		8
        /*0060*/ 	.dword	_ZN39_INTERNAL_4b15ac0e_4_k_cu_02988d5f_33744cute7productE
	.align		8
        /*0068*/ 	.dword	_ZN39_INTERNAL_4b15ac0e_4_k_cu_02988d5f_33744cute1_E
	.align		8
        /*0070*/ 	.dword	$str$25
	.align		8
        /*0078*/ 	.dword	$str$26
	.align		8
        /*0080*/ 	.dword	$str$27
	.align		8
        /*0088*/ 	.dword	$str$28


//--------------------- .text._ZN7cutlass13device_kernelINS_4gemm6kernel13GemmUniversalIN4cute5tupleIJiiiiEEENS1_10collective13CollectiveMmaINS1_41MainloopSm100TmaUmmaWarpSpecializedSparseILi5ELi2ELi2ENS5_IJNS4_1CILi1EEESB_SB_EEEEENS5_IJNSA_ILi128EEENSA_ILi64EEESE_EEENS_10bfloat16_tENS5_IJNS4_6LayoutINS5_IJiNS5_IJNSA_ILi2EEEiEEEiEEENS5_IJlNS5_IJSB_SJ_EEElEEEEENSI_INS5_IJNS5_IJNS5_IJNSA_ILi8EEESJ_SP_EEEiEEENS5_IJNS5_IJNSA_ILi16EEESJ_NSA_ILi4EEEEEEiEEEiEEENS5_IJNS5_IJNS5_IJSE_SS_NSA_ILi2048EEEEEENSA_ILi16384EEEEEENS5_IJNS5_IJSB_NSA_ILi1024EEENSA_ILi32EEEEEElEEElEEEEEEEESH_NS5_IJlSB_lEEENS4_8TiledMMAINS4_8MMA_AtomIJNS4_27SM100_MMA_F16BF16_SS_SPARSEISH_SH_fLi128ELi64ELNS4_4UMMA5MajorE0ELS1D_0ELNS1C_7ScaleInE0ELS1E_0EEEEEENSI_ISC_NS5_IJNSA_ILi0EEES1H_S1H_EEEEENS5_IJNS4_10UnderscoreES1K_S1K_EEEEENS4_13SM90_TMA_LOADENS4_14ComposedLayoutINS4_7SwizzleILi3ELi4ELi3EEENS4_25smem_sparse_ptr_flag_bitsILi2ELi16EEENSI_INS5_IJNS5_IJSB_SP_EEENS5_IJSJ_SF_EEEEEENS5_IJNS5_IJS1H_SE_EEESM_EEEEEEEvNS4_8identityES1N_NS1O_IS1Q_NS4_18smem_ptr_flag_bitsILi16EEENSI_INS5_IJSP_SF_EEENS5_IJSF_SB_EEEEEEEvS20_EENS_8epilogue10collective18CollectiveEpilogueINS28_23Sm100TmaWarpSpecializedILi4ELi2ELi16ELb1ELb0EEEJSG_NS5_IJNSI_ISE_SB_EENSI_ISS_SB_EEEEEfNS5_IJSB_llEEEfS2G_NS28_6fusion15FusionCallbacksIS2C_NS2H_17LinearCombinationIffffLNS_15FloatRoundStyleE2EEESG_S2F_JEEENS4_5SM1004TMEM4LOAD26SM100_TMEM_LOAD_32dp32b16xES1N_NS1O_INS1P_ILi2ELi5ELi2EEENS21_ILi32EEENSI_INS5_IJS12_ST_EEENS5_IJSB_S12_EEEEEEENS4_39AutoVectorizingCopyWithAssumedAlignmentILi128EEENS4_14SM90_TMA_STOREES2W_S2Y_S2Y_EEEvvEEEEvNT_6ParamsE --------------------------
	.section	.text._ZN7cutlass13device_kernelINS_4gemm6kernel13GemmUniversalIN4cute5tupleIJiiiiEEENS1_10collective13CollectiveMmaINS1_41MainloopSm100TmaUmmaWarpSpecializedSparseILi5ELi2ELi2ENS5_IJNS4_1CILi1EEESB_SB_EEEEENS5_IJNSA_ILi128EEENSA_ILi64EEESE_EEENS_10bfloat16_tENS5_IJNS4_6LayoutINS5_IJiNS5_IJNSA_ILi2EEEiEEEiEEENS5_IJlNS5_IJSB_SJ_EEElEEEEENSI_INS5_IJNS5_IJNS5_IJNSA_ILi8EEESJ_SP_EEEiEEENS5_IJNS5_IJNSA_ILi16EEESJ_NSA_ILi4EEEEEEiEEEiEEENS5_IJNS5_IJNS5_IJSE_SS_NSA_ILi2048EEEEEENSA_ILi16384EEEEEENS5_IJNS5_IJSB_NSA_ILi1024EEENSA_ILi32EEEEEElEEElEEEEEEEESH_NS5_IJlSB_lEEENS4_8TiledMMAINS4_8MMA_AtomIJNS4_27SM100_MMA_F16BF16_SS_SPARSEISH_SH_fLi128ELi64ELNS4_4UMMA5MajorE0ELS1D_0ELNS1C_7ScaleInE0ELS1E_0EEEEEENSI_ISC_NS5_IJNSA_ILi0EEES1H_S1H_EEEEENS5_IJNS4_10UnderscoreES1K_S1K_EEEEENS4_13SM90_TMA_LOADENS4_14ComposedLayoutINS4_7SwizzleILi3ELi4ELi3EEENS4_25smem_sparse_ptr_flag_bitsILi2ELi16EEENSI_INS5_IJNS5_IJSB_SP_EEENS5_IJSJ_SF_EEEEEENS5_IJNS5_IJS1H_SE_EEESM_EEEEEEEvNS4_8identityES1N_NS1O_IS1Q_NS4_18smem_ptr_flag_bitsILi16EEENSI_INS5_IJSP_SF_EEENS5_IJSF_SB_EEEEEEEvS20_EENS_8epilogue10collective18CollectiveEpilogueINS28_23Sm100TmaWarpSpecializedILi4ELi2ELi16ELb1ELb0EEEJSG_NS5_IJNSI_ISE_SB_EENSI_ISS_SB_EEEEEfNS5_IJSB_llEEEfS2G_NS28_6fusion15FusionCallbacksIS2C_NS2H_17LinearCombinationIffffLNS_15FloatRoundStyleE2EEESG_S2F_JEEENS4_5SM1004TMEM4LOAD26SM100_TMEM_LOAD_32dp32b16xES1N_NS1O_INS1P_ILi2ELi5ELi2EEENS21_ILi32EEENSI_INS5_IJS12_ST_EEENS5_IJSB_S12_EEEEEEENS4_39AutoVectorizingCopyWithAssumedAlignmentILi128EEENS4_14SM90_TMA_STOREES2W_S2Y_S2Y_EEEvvEEEEvNT_6ParamsE,"ax",@progbits
	.align	128
.text._ZN7cutlass13device_kernelINS_4gemm6kernel13GemmUniversalIN4cute5tupleIJiiiiEEENS1_10collective13CollectiveMmaINS1_41MainloopSm100TmaUmmaWarpSpecializedSparseILi5ELi2ELi2ENS5_IJNS4_1CILi1EEESB_SB_EEEEENS5_IJNSA_ILi128EEENSA_ILi64EEESE_EEENS_10bfloat16_tENS5_IJNS4_6LayoutINS5_IJiNS5_IJNSA_ILi2EEEiEEEiEEENS5_IJlNS5_IJSB_SJ_EEElEEEEENSI_INS5_IJNS5_IJNS5_IJNSA_ILi8EEESJ_SP_EEEiEEENS5_IJNS5_IJNSA_ILi16EEESJ_NSA_ILi4EEEEEEiEEEiEEENS5_IJNS5_IJNS5_IJSE_SS_NSA_ILi2048EEEEEENSA_ILi16384EEEEEENS5_IJNS5_IJSB_NSA_ILi1024EEENSA_ILi32EEEEEElEEElEEEEEEEESH_NS5_IJlSB_lEEENS4_8TiledMMAINS4_8MMA_AtomIJNS4_27SM100_MMA_F16BF16_SS_SPARSEISH_SH_fLi128ELi64ELNS4_4UMMA5MajorE0ELS1D_0ELNS1C_7ScaleInE0ELS1E_0EEEEEENSI_ISC_NS5_IJNSA_ILi0EEES1H_S1H_EEEEENS5_IJNS4_10UnderscoreES1K_S1K_EEEEENS4_13SM90_TMA_LOADENS4_14ComposedLayoutINS4_7SwizzleILi3ELi4ELi3EEENS4_25smem_sparse_ptr_flag_bitsILi2ELi16EEENSI_INS5_IJNS5_IJSB_SP_EEENS5_IJSJ_SF_EEEEEENS5_IJNS5_IJS1H_SE_EEESM_EEEEEEEvNS4_8identityES1N_NS1O_IS1Q_NS4_18smem_ptr_flag_bitsILi16EEENSI_INS5_IJSP_SF_EEENS5_IJSF_SB_EEEEEEEvS20_EENS_8epilogue10collective18CollectiveEpilogueINS28_23Sm100TmaWarpSpecializedILi4ELi2ELi16ELb1ELb0EEEJSG_NS5_IJNSI_ISE_SB_EENSI_ISS_SB_EEEEEfNS5_IJSB_llEEEfS2G_NS28_6fusion15FusionCallbacksIS2C_NS2H_17LinearCombinationIffffLNS_15FloatRoundStyleE2EEESG_S2F_JEEENS4_5SM1004TMEM4LOAD26SM100_TMEM_LOAD_32dp32b16xES1N_NS1O_INS1P_ILi2ELi5ELi2EEENS21_ILi32EEENSI_INS5_IJS12_ST_EEENS5_IJSB_S12_EEEEEEENS4_39AutoVectorizingCopyWithAssumedAlignmentILi128EEENS4_14SM90_TMA_STOREES2W_S2Y_S2Y_EEEvvEEEEvNT_6ParamsE:
        .type           _ZN7cutlass13device_kernelINS_4gemm6kernel13GemmUniversalIN4cute5tupleIJiiiiEEENS1_10collective13CollectiveMmaINS1_41MainloopSm100TmaUmmaWarpSpecializedSparseILi5ELi2ELi2ENS5_IJNS4_1CILi1EEESB_SB_EEEEENS5_IJNSA_ILi128EEENSA_ILi64EEESE_EEENS_10bfloat16_tENS5_IJNS4_6LayoutINS5_IJiNS5_IJNSA_ILi2EEEiEEEiEEENS5_IJlNS5_IJSB_SJ_EEElEEEEENSI_INS5_IJNS5_IJNS5_IJNSA_ILi8EEESJ_SP_EEEiEEENS5_IJNS5_IJNSA_ILi16EEESJ_NSA_ILi4EEEEEEiEEEiEEENS5_IJNS5_IJNS5_IJSE_SS_NSA_ILi2048EEEEEENSA_ILi16384EEEEEENS5_IJNS5_IJSB_NSA_ILi1024EEENSA_ILi32EEEEEElEEElEEEEEEEESH_NS5_IJlSB_lEEENS4_8TiledMMAINS4_8MMA_AtomIJNS4_27SM100_MMA_F16BF16_SS_SPARSEISH_SH_fLi128ELi64ELNS4_4UMMA5MajorE0ELS1D_0ELNS1C_7ScaleInE0ELS1E_0EEEEEENSI_ISC_NS5_IJNSA_ILi0EEES1H_S1H_EEEEENS5_IJNS4_10UnderscoreES1K_S1K_EEEEENS4_13SM90_TMA_LOADENS4_14ComposedLayoutINS4_7SwizzleILi3ELi4ELi3EEENS4_25smem_sparse_ptr_flag_bitsILi2ELi16EEENSI_INS5_IJNS5_IJSB_SP_EEENS5_IJSJ_SF_EEEEEENS5_IJNS5_IJS1H_SE_EEESM_EEEEEEEvNS4_8identityES1N_NS1O_IS1Q_NS4_18smem_ptr_flag_bitsILi16EEENSI_INS5_IJSP_SF_EEENS5_IJSF_SB_EEEEEEEvS20_EENS_8epilogue10collective18CollectiveEpilogueINS28_23Sm100TmaWarpSpecializedILi4ELi2ELi16ELb1ELb0EEEJSG_NS5_IJNSI_ISE_SB_EENSI_ISS_SB_EEEEEfNS5_IJSB_llEEEfS2G_NS28_6fusion15FusionCallbacksIS2C_NS2H_17LinearCombinationIffffLNS_15FloatRoundStyleE2EEESG_S2F_JEEENS4_5SM1004TMEM4LOAD26SM100_TMEM_LOAD_32dp32b16xES1N_NS1O_INS1P_ILi2ELi5ELi2EEENS21_ILi32EEENSI_INS5_IJS12_ST_EEENS5_IJSB_S12_EEEEEEENS4_39AutoVectorizingCopyWithAssumedAlignmentILi128EEENS4_14SM90_TMA_STOREES2W_S2Y_S2Y_EEEvvEEEEvNT_6ParamsE,@function
        .size           _ZN7cutlass13device_kernelINS_4gemm6kernel13GemmUniversalIN4cute5tupleIJiiiiEEENS1_10collective13CollectiveMmaINS1_41MainloopSm100TmaUmmaWarpSpecializedSparseILi5ELi2ELi2ENS5_IJNS4_1CILi1EEESB_SB_EEEEENS5_IJNSA_ILi128EEENSA_ILi64EEESE_EEENS_10bfloat16_tENS5_IJNS4_6LayoutINS5_IJiNS5_IJNSA_ILi2EEEiEEEiEEENS5_IJlNS5_IJSB_SJ_EEElEEEEENSI_INS5_IJNS5_IJNS5_IJNSA_ILi8EEESJ_SP_EEEiEEENS5_IJNS5_IJNSA_ILi16EEESJ_NSA_ILi4EEEEEEiEEEiEEENS5_IJNS5_IJNS5_IJSE_SS_NSA_ILi2048EEEEEENSA_ILi16384EEEEEENS5_IJNS5_IJSB_NSA_ILi1024EEENSA_ILi32EEEEEElEEElEEEEEEEESH_NS5_IJlSB_lEEENS4_8TiledMMAINS4_8MMA_AtomIJNS4_27SM100_MMA_F16BF16_SS_SPARSEISH_SH_fLi128ELi64ELNS4_4UMMA5MajorE0ELS1D_0ELNS1C_7ScaleInE0ELS1E_0EEEEEENSI_ISC_NS5_IJNSA_ILi0EEES1H_S1H_EEEEENS5_IJNS4_10UnderscoreES1K_S1K_EEEEENS4_13SM90_TMA_LOADENS4_14ComposedLayoutINS4_7SwizzleILi3ELi4ELi3EEENS4_25smem_sparse_ptr_flag_bitsILi2ELi16EEENSI_INS5_IJNS5_IJSB_SP_EEENS5_IJSJ_SF_EEEEEENS5_IJNS5_IJS1H_SE_EEESM_EEEEEEEvNS4_8identityES1N_NS1O_IS1Q_NS4_18smem_ptr_flag_bitsILi16EEENSI_INS5_IJSP_SF_EEENS5_IJSF_SB_EEEEEEEvS20_EENS_8epilogue10collective18CollectiveEpilogueINS28_23Sm100TmaWarpSpecializedILi4ELi2ELi16ELb1ELb0EEEJSG_NS5_IJNSI_ISE_SB_EENSI_ISS_SB_EEEEEfNS5_IJSB_llEEEfS2G_NS28_6fusion15FusionCallbacksIS2C_NS2H_17LinearCombinationIffffLNS_15FloatRoundStyleE2EEESG_S2F_JEEENS4_5SM1004TMEM4LOAD26SM100_TMEM_LOAD_32dp32b16xES1N_NS1O_INS1P_ILi2ELi5ELi2EEENS21_ILi32EEENSI_INS5_IJS12_ST_EEENS5_IJSB_S12_EEEEEEENS4_39AutoVectorizingCopyWithAssumedAlignmentILi128EEENS4_14SM90_TMA_STOREES2W_S2Y_S2Y_EEEvvEEEEvNT_6ParamsE,(.L_x_164 - _ZN7cutlass13device_kernelINS_4gemm6kernel13GemmUniversalIN4cute5tupleIJiiiiEEENS1_10collective13CollectiveMmaINS1_41MainloopSm100TmaUmmaWarpSpecializedSparseILi5ELi2ELi2ENS5_IJNS4_1CILi1EEESB_SB_EEEEENS5_IJNSA_ILi128EEENSA_ILi64EEESE_EEENS_10bfloat16_tENS5_IJNS4_6LayoutINS5_IJiNS5_IJNSA_ILi2EEEiEEEiEEENS5_IJlNS5_IJSB_SJ_EEElEEEEENSI_INS5_IJNS5_IJNS5_IJNSA_ILi8EEESJ_SP_EEEiEEENS5_IJNS5_IJNSA_ILi16EEESJ_NSA_ILi4EEEEEEiEEEiEEENS5_IJNS5_IJNS5_IJSE_SS_NSA_ILi2048EEEEEENSA_ILi16384EEEEEENS5_IJNS5_IJSB_NSA_ILi1024EEENSA_ILi32EEEEEElEEElEEEEEEEESH_NS5_IJlSB_lEEENS4_8TiledMMAINS4_8MMA_AtomIJNS4_27SM100_MMA_F16BF16_SS_SPARSEISH_SH_fLi128ELi64ELNS4_4UMMA5MajorE0ELS1D_0ELNS1C_7ScaleInE0ELS1E_0EEEEEENSI_ISC_NS5_IJNSA_ILi0EEES1H_S1H_EEEEENS5_IJNS4_10UnderscoreES1K_S1K_EEEEENS4_13SM90_TMA_LOADENS4_14ComposedLayoutINS4_7SwizzleILi3ELi4ELi3EEENS4_25smem_sparse_ptr_flag_bitsILi2ELi16EEENSI_INS5_IJNS5_IJSB_SP_EEENS5_IJSJ_SF_EEEEEENS5_IJNS5_IJS1H_SE_EEESM_EEEEEEEvNS4_8identityES1N_NS1O_IS1Q_NS4_18smem_ptr_flag_bitsILi16EEENSI_INS5_IJSP_SF_EEENS5_IJSF_SB_EEEEEEEvS20_EENS_8epilogue10collective18CollectiveEpilogueINS28_23Sm100TmaWarpSpecializedILi4ELi2ELi16ELb1ELb0EEEJSG_NS5_IJNSI_ISE_SB_EENSI_ISS_SB_EEEEEfNS5_IJSB_llEEEfS2G_NS28_6fusion15FusionCallbacksIS2C_NS2H_17LinearCombinationIffffLNS_15FloatRoundStyleE2EEESG_S2F_JEEENS4_5SM1004TMEM4LOAD26SM100_TMEM_LOAD_32dp32b16xES1N_NS1O_INS1P_ILi2ELi5ELi2EEENS21_ILi32EEENSI_INS5_IJS12_ST_EEENS5_IJSB_S12_EEEEEEENS4_39AutoVectorizingCopyWithAssumedAlignmentILi128EEENS4_14SM90_TMA_STOREES2W_S2Y_S2Y_EEEvvEEEEvNT_6ParamsE)
        .other          _ZN7cutlass13device_kernelINS_4gemm6kernel13GemmUniversalIN4cute5tupleIJiiiiEEENS1_10collective13CollectiveMmaINS1_41MainloopSm100TmaUmmaWarpSpecializedSparseILi5ELi2ELi2ENS5_IJNS4_1CILi1EEESB_SB_EEEEENS5_IJNSA_ILi128EEENSA_ILi64EEESE_EEENS_10bfloat16_tENS5_IJNS4_6LayoutINS5_IJiNS5_IJNSA_ILi2EEEiEEEiEEENS5_IJlNS5_IJSB_SJ_EEElEEEEENSI_INS5_IJNS5_IJNS5_IJNSA_ILi8EEESJ_SP_EEEiEEENS5_IJNS5_IJNSA_ILi16EEESJ_NSA_ILi4EEEEEEiEEEiEEENS5_IJNS5_IJNS5_IJSE_SS_NSA_ILi2048EEEEEENSA_ILi16384EEEEEENS5_IJNS5_IJSB_NSA_ILi1024EEENSA_ILi32EEEEEElEEElEEEEEEEESH_NS5_IJlSB_lEEENS4_8TiledMMAINS4_8MMA_AtomIJNS4_27SM100_MMA_F16BF16_SS_SPARSEISH_SH_fLi128ELi64ELNS4_4UMMA5MajorE0ELS1D_0ELNS1C_7ScaleInE0ELS1E_0EEEEEENSI_ISC_NS5_IJNSA_ILi0EEES1H_S1H_EEEEENS5_IJNS4_10UnderscoreES1K_S1K_EEEEENS4_13SM90_TMA_LOADENS4_14ComposedLayoutINS4_7SwizzleILi3ELi4ELi3EEENS4_25smem_sparse_ptr_flag_bitsILi2ELi16EEENSI_INS5_IJNS5_IJSB_SP_EEENS5_IJSJ_SF_EEEEEENS5_IJNS5_IJS1H_SE_EEESM_EEEEEEEvNS4_8identityES1N_NS1O_IS1Q_NS4_18smem_ptr_flag_bitsILi16EEENSI_INS5_IJSP_SF_EEENS5_IJSF_SB_EEEEEEEvS20_EENS_8epilogue10collective18CollectiveEpilogueINS28_23Sm100TmaWarpSpecializedILi4ELi2ELi16ELb1ELb0EEEJSG_NS5_IJNSI_ISE_SB_EENSI_ISS_SB_EEEEEfNS5_IJSB_llEEEfS2G_NS28_6fusion15FusionCallbacksIS2C_NS2H_17LinearCombinationIffffLNS_15FloatRoundStyleE2EEESG_S2F_JEEENS4_5SM1004TMEM4LOAD26SM100_TMEM_LOAD_32dp32b16xES1N_NS1O_INS1P_ILi2ELi5ELi2EEENS21_ILi32EEENSI_INS5_IJS12_ST_EEENS5_IJSB_S12_EEEEEEENS4_39AutoVectorizingCopyWithAssumedAlignmentILi128EEENS4_14SM90_TMA_STOREES2W_S2Y_S2Y_EEEvvEEEEvNT_6ParamsE,@"STO_CUDA_ENTRY STV_DEFAULT"
_ZN7cutlass13device_kernelINS_4gemm6kernel13GemmUniversalIN4cute5tupleIJiiiiEEENS1_10collective13CollectiveMmaINS1_41MainloopSm100TmaUmmaWarpSpecializedSparseILi5ELi2ELi2ENS5_IJNS4_1CILi1EEESB_SB_EEEEENS5_IJNSA_ILi128EEENSA_ILi64EEESE_EEENS_10bfloat16_tENS5_IJNS4_6LayoutINS5_IJiNS5_IJNSA_ILi2EEEiEEEiEEENS5_IJlNS5_IJSB_SJ_EEElEEEEENSI_INS5_IJNS5_IJNS5_IJNSA_ILi8EEESJ_SP_EEEiEEENS5_IJNS5_IJNSA_ILi16EEESJ_NSA_ILi4EEEEEEiEEEiEEENS5_IJNS5_IJNS5_IJSE_SS_NSA_ILi2048EEEEEENSA_ILi16384EEEEEENS5_IJNS5_IJSB_NSA_ILi1024EEENSA_ILi32EEEEEElEEElEEEEEEEESH_NS5_IJlSB_lEEENS4_8TiledMMAINS4_8MMA_AtomIJNS4_27SM100_MMA_F16BF16_SS_SPARSEISH_SH_fLi128ELi64ELNS4_4UMMA5MajorE0ELS1D_0ELNS1C_7ScaleInE0ELS1E_0EEEEEENSI_ISC_NS5_IJNSA_ILi0EEES1H_S1H_EEEEENS5_IJNS4_10UnderscoreES1K_S1K_EEEEENS4_13SM90_TMA_LOADENS4_14ComposedLayoutINS4_7SwizzleILi3ELi4ELi3EEENS4_25smem_sparse_ptr_flag_bitsILi2ELi16EEENSI_INS5_IJNS5_IJSB_SP_EEENS5_IJSJ_SF_EEEEEENS5_IJNS5_IJS1H_SE_EEESM_EEEEEEEvNS4_8identityES1N_NS1O_IS1Q_NS4_18smem_ptr_flag_bitsILi16EEENSI_INS5_IJSP_SF_EEENS5_IJSF_SB_EEEEEEEvS20_EENS_8epilogue10collective18CollectiveEpilogueINS28_23Sm100TmaWarpSpecializedILi4ELi2ELi16ELb1ELb0EEEJSG_NS5_IJNSI_ISE_SB_EENSI_ISS_SB_EEEEEfNS5_IJSB_llEEEfS2G_NS28_6fusion15FusionCallbacksIS2C_NS2H_17LinearCombinationIffffLNS_15FloatRoundStyleE2EEESG_S2F_JEEENS4_5SM1004TMEM4LOAD26SM100_TMEM_LOAD_32dp32b16xES1N_NS1O_INS1P_ILi2ELi5ELi2EEENS21_ILi32EEENSI_INS5_IJS12_ST_EEENS5_IJSB_S12_EEEEEEENS4_39AutoVectorizingCopyWithAssumedAlignmentILi128EEENS4_14SM90_TMA_STOREES2W_S2Y_S2Y_EEEvvEEEEvNT_6ParamsE:
[----:B------:R-:W1:Y:S01]  /*0000*/  LDC R1, c[0x0][0x37c] ;  /* 0x0000df00ff017b82 */ /* 0x000e620000000800 */
[----:B------:R-:W2:Y:S01]  /*0010*/  S2R R72, SR_TID.X ;  /* 0x0000000000487919 */ /* 0x000ea20000002100 */
[----:B------:R-:W3:Y:S01]  /*0020*/  LDCU.64 UR4, c[0x0][0xa90] ;  /* 0x00015200ff0477ac */ /* 0x000ee20008000a00 */
[----:B------:R-:W-:Y:S02]  /*0030*/  PRMT R59, RZ, 0x7610, R59 ;  /* 0x00007610ff3b7816 */ /* 0x000fe4000000003b */
[----:B------:R-:W-:Y:S01]  /*0040*/  ELECT P4, URZ, PT ;  /* 0x0000000000ff782f */ /* 0x000fe20003880000 */
[----:B------:R-:W4:Y:S01]  /*0050*/  LDCU.64 UR38, c[0x0][0x358] ;  /* 0x00006b00ff2677ac */ /* 0x000f220008000a00 */
[----:B---3--:R-:W-:-:S04]  /*0060*/  UISETP.NE.U32.AND UP0, UPT, UR4, URZ, UPT ;  /* 0x000000ff0400728c */ /* 0x008fc8000bf05070 */
[----:B------:R-:W-:Y:S01]  /*0070*/  UISETP.NE.AND.EX UP0, UPT, UR5, URZ, UPT, UP0 ;  /* 0x000000ff0500728c */ /* 0x000fe2000bf05300 */
[----:B--2---:R-:W-:-:S05]  /*0080*/  SHF.R.U32.HI R63, RZ, 0x5, R72 ;  /* 0x00000005ff3f7819 */ /* 0x004fca0000011648 */
[----:B------:R-:W2:Y:S02]  /*0090*/  SHFL.IDX PT, R0, R63, RZ, 0x1f ;  /* 0x00001fff3f007589 */ /* 0x000ea400000e0000 */
[----:B--2---:R-:W-:Y:S01]  /*00a0*/  R2UR UR8, R0 ;  /* 0x00000000000872ca */ /* 0x004fe200000e0000 */
[----:B-1--4-:R-:W-:-:S14]  /*00b0*/  BRA.U UP0, `(.L_x_0) ;  /* 0x00000001002c7547 */ /* 0x012fdc000b800000 */
[----:B------:R-:W1:Y:S02]  /*00c0*/  LDCU.64 UR6, c[0x0][0xa88] ;  /* 0x00015100ff0677ac */ /* 0x000e640008000a00 */
[----:B-1----:R-:W-:-:S04]  /*00d0*/  UISETP.NE.U32.AND UP0, UPT, UR6, URZ, UPT ;  /* 0x000000ff0600728c */ /* 0x002fc8000bf05070 */
[----:B------:R-:W-:-:S09]  /*00e0*/  UISETP.NE.AND.EX UP0, UPT, UR7, URZ, UPT, UP0 ;  /* 0x000000ff0700728c */ /* 0x000fd2000bf05300 */
[----:B------:R-:W-:Y:S05]  /*00f0*/  BRA.U !UP0, `(.L_x_1) ;  /* 0x0000000108107547 */ /* 0x000fea000b800000 */
[----:B------:R-:W1:Y:S02]  /*0100*/  LDC.64 R2, c[0x0][0xa88] ;  /* 0x0002a200ff027b82 */ /* 0x000e640000000a00 */
[----:B-1----:R1:W5:Y:S01]  /*0110*/  LDG.E R35, desc[UR38][R2.64] ;  /* 0x0000002602237981 */ /* 0x002362000c1e1900 */
[----:B------:R-:W-:Y:S01]  /*0120*/  HFMA2 R59, -RZ, RZ, 0, 5.9604644775390625e-08 ;  /* 0x00000001ff3b7431 */ /* 0x000fe200000001ff */
[----:B------:R-:W-:Y:S05]  /*0130*/  BRA `(.L_x_0) ;  /* 0x00000000000c7947 */ /* 0x000fea0003800000 */
.L_x_1:
[----:B------:R-:W1:Y:S01]  /*0140*/  LDCU UR6, c[0x0][0xa80] ;  /* 0x00015000ff0677ac */ /* 0x000e620008000800 */
[----:B------:R-:W-:Y:S01]  /*0150*/  HFMA2 R59, -RZ, RZ, 0, 5.9604644775390625e-08 ;  /* 0x00000001ff3b7431 */ /* 0x000fe200000001ff */
[----:B-1----:R-:W-:-:S07]  /*0160*/  MOV R35, UR6 ;  /* 0x0000000600237c02 */ /* 0x002fce0008000f00 */
.L_x_0:
[----:B------:R-:W2:Y:S02]  /*0170*/  LDCU.64 UR6, c[0x0][0xab0] ;  /* 0x00015600ff0677ac */ /* 0x000ea40008000a00 */
[----:B--2---:R-:W-:-:S04]  /*0180*/  UISETP.NE.U32.AND UP0, UPT, UR6, URZ, UPT ;  /* 0x000000ff0600728c */ /* 0x004fc8000bf05070 */
[----:B------:R-:W-:-:S09]  /*0190*/  UISETP.NE.AND.EX UP0, UPT, UR7, URZ, UPT, UP0 ;  /* 0x000000ff0700728c */ /* 0x000fd2000bf05300 */
[----:B------:R-:W-:Y:S05]  /*01a0*/  BRA.U UP0, `(.L_x_2) ;  /* 0x0000000100247547 */ /* 0x000fea000b800000 */
[----:B------:R-:W2:Y:S02]  /*01b0*/  LDCU.64 UR6, c[0x0][0xaa8] ;  /* 0x00015500ff0677ac */ /* 0x000ea40008000a00 */
[----:B--2---:R-:W-:-:S04]  /*01c0*/  UISETP.NE.U32.AND UP0, UPT, UR6, URZ, UPT ;  /* 0x000000ff0600728c */ /* 0x004fc8000bf05070 */
[----:B------:R-:W-:-:S09]  /*01d0*/  UISETP.NE.AND.EX UP0, UPT, UR7, URZ, UPT, UP0 ;  /* 0x000000ff0700728c */ /* 0x000fd2000bf05300 */
[----:B------:R-:W-:Y:S05]  /*01e0*/  BRA.U !UP0, `(.L_x_3) ;  /* 0x00000001080c7547 */ /* 0x000fea000b800000 */
[----:B------:R-:W2:Y:S02]  /*01f0*/  LDC.64 R32, c[0x0][0xaa8] ;  /* 0x0002aa00ff207b82 */ /* 0x000ea40000000a00 */
[----:B--2---:R2:W5:Y:S01]  /*0200*/  LDG.E R32, desc[UR38][R32.64] ;  /* 0x0000002620207981 */ /* 0x004562000c1e1900 */
[----:B------:R-:W-:Y:S05]  /*0210*/  BRA `(.L_x_2) ;  /* 0x0000000000087947 */ /* 0x000fea0003800000 */
.L_x_3:
[----:B------:R-:W2:Y:S02]  /*0220*/  LDCU UR6, c[0x0][0xaa0] ;  /* 0x00015400ff0677ac */ /* 0x000ea40008000800 */
[----:B--2---:R-:W-:Y:S02]  /*0230*/  MOV R32, UR6 ;  /* 0x0000000600207c02 */ /* 0x004fe40008000f00 */
.L_x_2:
[----:B------:R-:W-:Y:S01]  /*0240*/  IMAD.U32 R0, RZ, RZ, UR8 ;  /* 0x00000008ff007e24 */ /* 0x000fe2000f8e00ff */
[----:B------:R-:W-:Y:S04]  /*0250*/  BSSY.RECONVERGENT B0, `(.L_x_4) ;  /* 0x000000f000007945 */ /* 0x000fe80003800200 */
[C---:B------:R-:W-:Y:S02]  /*0260*/  ISETP.NE.OR P1, PT, R0.reuse, 0x1, !P4 ;  /* 0x000000010000780c */ /* 0x040fe40006725670 */
[----:B------:R-:W-:-:S11]  /*0270*/  ISETP.NE.OR P0, PT, R0, 0x3, !P4 ;  /* 0x000000030000780c */ /* 0x000fd60006705670 */
[----:B------:R-:W-:Y:S05]  /*0280*/  @P1 BRA `(.L_x_5) ;  /* 0x00000000002c1947 */ /* 0x000fea0003800000 */
[----:B------:R-:W3:Y:S02]  /*0290*/  LDCU.64 UR6, c[0x0][0x348] ;  /* 0x00006900ff0677ac */ /* 0x000ee40008000a00 */
[----:B---3--:R-:W-:Y:S02]  /*02a0*/  UIADD3 UR12, UP2, UPT, UR6, 0x80, URZ ;  /* 0x00000080060c7890 */ /* 0x008fe4000ff5e0ff */
[----:B------:R-:W-:Y:S02]  /*02b0*/  UIADD3 UR10, UP1, UPT, UR6, 0x280, URZ ;  /* 0x00000280060a7890 */ /* 0x000fe4000ff3e0ff */
[----:B------:R-:W-:Y:S02]  /*02c0*/  UIADD3 UR6, UP0, UPT, UR6, 0x180, URZ ;  /* 0x0000018006067890 */ /* 0x000fe4000ff1e0ff */
[----:B------:R-:W-:Y:S02]  /*02d0*/  UIADD3.X UR13, UPT, UPT, URZ, UR7, URZ, UP2, !UPT ;  /* 0x00000007ff0d7290 */ /* 0x000fe400097fe4ff */
[----:B------:R-:W-:-:S02]  /*02e0*/  UIADD3.X UR11, UPT, UPT, URZ, UR7, URZ, UP1, !UPT ;  /* 0x00000007ff0b7290 */ /* 0x000fc40008ffe4ff */
[----:B------:R-:W-:-:S05]  /*02f0*/  UIADD3.X UR7, UPT, UPT, URZ, UR7, URZ, UP0, !UPT ;  /* 0x00000007ff077290 */ /* 0x000fca00087fe4ff */
[----:B------:R3:W-:Y:S02]  /*0300*/  UTMACCTL.PF [UR12] ;  /* 0x000000000c0079b9 */ /* 0x0007e40008040000 */
[----:B------:R3:W-:Y:S02]  /*0310*/  UTMACCTL.PF [UR10] ;  /* 0x000000000a0079b9 */ /* 0x0007e40008040000 */
[----:B------:R3:W-:Y:S02]  /*0320*/  UTMACCTL.PF [UR6] ;  /* 0x00000000060079b9 */ /* 0x0007e40008040000 */
[----:B---3--:R-:W-:Y:S01]  /*0330*/  NOP ;  /* 0x0000000000007918 */ /* 0x008fe20000000000 */
.L_x_5:
[----:B------:R-:W-:Y:S05]  /*0340*/  BSYNC.RECONVERGENT B0 ;  /* 0x0000000000007941 */ /* 0x000fea0003800200 */
.L_x_4:
[----:B------:R-:W-:Y:S04]  /*0350*/  BSSY.RECONVERGENT B0, `(.L_x_6) ;  /* 0x000000a000007945 */ /* 0x000fe80003800200 */
[----:B------:R-:W-:Y:S05]  /*0360*/  @P0 BRA `(.L_x_7) ;  /* 0x0000000000200947 */ /* 0x000fea0003800000 */
[----:B------:R-:W3:Y:S02]  /*0370*/  LDCU.64 UR6, c[0x0][0x348] ;  /* 0x00006900ff0677ac */ /* 0x000ee40008000a00 */
[----:B---3--:R-:W-:Y:S02]  /*0380*/  UIADD3 UR10, UP1, UPT, UR6, 0x780, URZ ;  /* 0x00000780060a7890 */ /* 0x008fe4000ff3e0ff */
[----:B------:R-:W-:Y:S02]  /*0390*/  UIADD3 UR6, UP0, UPT, UR6, 0x880, URZ ;  /* 0x0000088006067890 */ /* 0x000fe4000ff1e0ff */
[----:B------:R-:W-:Y:S02]  /*03a0*/  UIADD3.X UR11, UPT, UPT, URZ, UR7, URZ, UP1, !UPT ;  /* 0x00000007ff0b7290 */ /* 0x000fe40008ffe4ff */
[----:B------:R-:W-:-:S07]  /*03b0*/  UIADD3.X UR7, UPT, UPT, URZ, UR7, URZ, UP0, !UPT ;  /* 0x00000007ff077290 */ /* 0x000fce00087fe4ff */
[----:B------:R3:W-:Y:S02]  /*03c0*/  UTMACCTL.PF [UR10] ;  /* 0x000000000a0079b9 */ /* 0x0007e40008040000 */
[----:B------:R3:W-:Y:S02]  /*03d0*/  UTMACCTL.PF [UR6] ;  /* 0x00000000060079b9 */ /* 0x0007e40008040000 */
[----:B---3--:R-:W-:Y:S01]  /*03e0*/  NOP ;  /* 0x0000000000007918 */ /* 0x008fe20000000000 */
.L_x_7:
[----:B------:R-:W-:Y:S05]  /*03f0*/  BSYNC.RECONVERGENT B0 ;  /* 0x0000000000007941 */ /* 0x000fea0003800200 */
.L_x_6:
[----:B------:R-:W3:Y:S01]  /*0400*/  LDCU.64 UR6, c[0x0][0xa88] ;  /* 0x00015100ff0677ac */ /* 0x000ee20008000a00 */
[----:B------:R-:W-:Y:S02]  /*0410*/  UISETP.EQ.U32.AND UP1, UPT, UR4, URZ, UPT ;  /* 0x000000ff0400728c */ /* 0x000fe4000bf22070 */
[----:B------:R-:W-:Y:S02]  /*0420*/  UPLOP3.LUT UP2, UPT, UPT, UPT, UPT, 0x80, 0x8 ;  /* 0x000000000008789c */ /* 0x000fe40003f4f070 */
[----:B---3--:R-:W-:-:S04]  /*0430*/  UISETP.NE.U32.AND UP0, UPT, UR6, URZ, UPT ;  /* 0x000000ff0600728c */ /* 0x008fc8000bf05070 */
[----:B------:R-:W-:-:S04]  /*0440*/  UISETP.NE.AND.EX UP0, UPT, UR7, URZ, UPT, UP0 ;  /* 0x000000ff0700728c */ /* 0x000fc8000bf05300 */
[----:B------:R-:W-:-:S04]  /*0450*/  UISETP.EQ.OR.EX UP3, UPT, UR5, URZ, !UP0, UP1 ;  /* 0x000000ff0500728c */ /* 0x000fc8000c762710 */
[----:B------:R-:W-:-:S05]  /*0460*/  UP2UR UR50, UPR, URZ, 0x8 ;  /* 0x00000008ff327883 */ /* 0x000fca0008000000 */
[----:B------:R-:W-:Y:S07]  /*0470*/  BRA.U !UP3, `(.L_x_8) ;  /* 0x000000010b207547 */ /* 0x000fee000b800000 */
[----:B------:R-:W-:Y:S01]  /*0480*/  UISETP.NE.U32.AND UP1, UPT, UR4, URZ, UPT ;  /* 0x000000ff0400728c */ /* 0x000fe2000bf25070 */
[----:B-----5:R-:W-:Y:S01]  /*0490*/  FSETP.NEU.AND P0, PT, R35, RZ, PT ;  /* 0x000000ff2300720b */ /* 0x020fe20003f0d000 */
[----:B------:R-:W-:Y:S02]  /*04a0*/  USEL UR4, URZ, 0xffffffff, UP0 ;  /* 0xffffffffff047887 */ /* 0x000fe40008000000 */
[----:B------:R-:W-:-:S10]  /*04b0*/  UISETP.NE.AND.EX UP1, UPT, UR5, URZ, UPT, UP1 ;  /* 0x000000ff0500728c */ /* 0x000fd4000bf25310 */
[----:B------:R-:W-:Y:S01]  /*04c0*/  VOTEU.ANY UP0, P0 ;  /* 0x0000000000ff7886 */ /* 0x000fe20000000100 */
[----:B------:R-:W-:-:S04]  /*04d0*/  @!UP1 USEL UR4, URZ, 0xffffffff, UP0 ;  /* 0xffffffffff049887 */ /* 0x000fc80008000000 */
[----:B------:R-:W-:-:S04]  /*04e0*/  ULOP3.LUT UR4, UR4, 0x1, URZ, 0xc0, !UPT ;  /* 0x0000000104047892 */ /* 0x000fc8000f8ec0ff */
[----:B------:R-:W-:-:S11]  /*04f0*/  UISETP.NE.U32.AND UP2, UPT, UR4, 0x1, UPT ;  /* 0x000000010400788c */ /* 0x000fd6000bf45070 */
.L_x_8:
[----:B-1----:R-:W1:Y:S01]  /*0500*/  SHFL.IDX PT, R2, R63, RZ, 0x1f ;  /* 0x00001fff3f027589 */ /* 0x002e6200000e0000 */
[----:B------:R-:W-:Y:S01]  /*0510*/  UISETP.EQ.AND UP0, UPT, UR8, 0x3, UP2 ;  /* 0x000000030800788c */ /* 0x000fe20009702270 */
[----:B-1----:R-:W-:-:S13]  /*0520*/  ISETP.NE.AND P0, PT, R2, RZ, PT ;  /* 0x000000ff0200720c */ /* 0x002fda0003f05270 */
[----:B------:R-:W-:Y:S05]  /*0530*/  @P0 BRA `(.L_x_9) ;  /* 0x0000000000500947 */ /* 0x000fea0003800000 */
[----:B------:R-:W1:Y:S01]  /*0540*/  S2UR UR5, SR_CgaCtaId ;  /* 0x00000000000579c3 */ /* 0x000e620000008800 */
[----:B------:R-:W-:Y:S01]  /*0550*/  UMOV UR6, 0x400 ;  /* 0x0000040000067882 */ /* 0x000fe20000000000 */
[----:B------:R-:W-:Y:S01]  /*0560*/  UMOV UR4, 0x1 ;  /* 0x0000000100047882 */ /* 0x000fe20000000000 */
[----:B------:R-:W-:Y:S01]  /*0570*/  ELECT P0, URZ, PT ;  /* 0x0000000000ff782f */ /* 0x000fe20003800000 */
[----:B-1----:R-:W-:Y:S02]  /*0580*/  ULEA UR5, UR5, UR6, 0x18 ;  /* 0x0000000605057291 */ /* 0x002fe4000f8ec0ff */
[----:B------:R-:W-:-:S04]  /*0590*/  UIADD3 UR6, UPT, UPT, -UR4, 0x100000, URZ ;  /* 0x0010000004067890 */ /* 0x000fc8000fffe1ff */
[----:B------:R-:W-:Y:S02]  /*05a0*/  USHF.L.U32 UR7, UR6, 0xb, URZ ;  /* 0x0000000b06077899 */ /* 0x000fe400080006ff */
[----:B------:R-:W-:Y:S01]  /*05b0*/  USHF.L.U32 UR6, UR6, 0x1, URZ ;  /* 0x0000000106067899 */ /* 0x000fe200080006ff */
[----:B------:R-:W1:Y:S11]  /*05c0*/  FENCE.VIEW.ASYNC.S ;  /* 0x00000000000073c6 */ /* 0x000e760000000000 */
[----:B-1----:R1:W3:Y:S01]  /*05d0*/  SYNCS.EXCH.64 URZ, [UR5], UR6 ;  /* 0x0000000605ff75b2 */ /* 0x0022e20008000100 */
[----:B------:R1:W4:Y:S01]  /*05e0*/  SYNCS.EXCH.64 URZ, [UR5+0x28], UR6 ;  /* 0x0000280605ff75b2 */ /* 0x0003220008000100 */
[----:B------:R1:W1:Y:S01]  /*05f0*/  SYNCS.EXCH.64 URZ, [UR5+0x8], UR6 ;  /* 0x0000080605ff75b2 */ /* 0x0002620008000100 */
[----:B------:R1:W1:Y:S01]  /*0600*/  SYNCS.EXCH.64 URZ, [UR5+0x30], UR6 ;  /* 0x0000300605ff75b2 */ /* 0x0002620008000100 */
[----:B------:R1:W1:Y:S01]  /*0610*/  SYNCS.EXCH.64 URZ, [UR5+0x10], UR6 ;  /* 0x0000100605ff75b2 */ /* 0x0002620008000100 */
[----:B------:R1:W1:Y:S01]  /*0620*/  SYNCS.EXCH.64 URZ, [UR5+0x38], UR6 ;  /* 0x0000380605ff75b2 */ /* 0x0002620008000100 */
[----:B------:R1:W1:Y:S01]  /*0630*/  SYNCS.EXCH.64 URZ, [UR5+0x18], UR6 ;  /* 0x0000180605ff75b2 */ /* 0x0002620008000100 */
[----:B------:R1:W1:Y:S01]  /*0640*/  SYNCS.EXCH.64 URZ, [UR5+0x40], UR6 ;  /* 0x0000400605ff75b2 */ /* 0x0002620008000100 */
[----:B------:R1:W1:Y:S01]  /*0650*/  SYNCS.EXCH.64 URZ, [UR5+0x20], UR6 ;  /* 0x0000200605ff75b2 */ /* 0x0002620008000100 */
[----:B------:R1:W1:Y:S01]  /*0660*/  SYNCS.EXCH.64 URZ, [UR5+0x48], UR6 ;  /* 0x0000480605ff75b2 */ /* 0x0002620008000100 */
[----:B------:R-:W-:Y:S01]  /*0670*/  NOP ;  /* 0x0000000000007918 */ /* 0x000fe20000000000 */
.L_x_9:
[----:B------:R-:W2:Y:S01]  /*0680*/  SHFL.IDX PT, R2, R63, RZ, 0x1f ;  /* 0x00001fff3f027589 */ /* 0x000ea200000e0000 */
[----:B------:R-:W-:Y:S01]  /*0690*/  NOP ;  /* 0x0000000000007918 */ /* 0x000fe20000000000 */
[----:B--2---:R-:W-:-:S13]  /*06a0*/  ISETP.NE.AND P0, PT, R2, 0x1, PT ;  /* 0x000000010200780c */ /* 0x004fda0003f05270 */
[----:B------:R-:W-:Y:S05]  /*06b0*/  @P0 BRA `(.L_x_10) ;  /* 0x0000000000580947 */ /* 0x000fea0003800000 */
[----:B-1----:R-:W1:Y:S01]  /*06c0*/  S2UR UR6, SR_CgaCtaId ;  /* 0x00000000000679c3 */ /* 0x002e620000008800 */
[----:B------:R-:W-:Y:S01]  /*06d0*/  UMOV UR7, 0x400 ;  /* 0x0000040000077882 */ /* 0x000fe20000000000 */
[----:B------:R-:W-:Y:S01]  /*06e0*/  UMOV UR5, 0x20 ;  /* 0x0000002000057882 */ /* 0x000fe20000000000 */
[----:B------:R-:W-:Y:S01]  /*06f0*/  UMOV UR4, 0x80 ;  /* 0x0000008000047882 */ /* 0x000fe20000000000 */
[----:B------:R-:W-:-:S04]  /*0700*/  UIADD3 UR10, UPT, UPT, -UR5, 0x100000, URZ ;  /* 0x00100000050a7890 */ /* 0x000fc8000fffe1ff */
[----:B------:R-:W-:Y:S02]  /*0710*/  USHF.L.U32 UR11, UR10, 0xb, URZ ;  /* 0x0000000b0a0b7899 */ /* 0x000fe400080006ff */
[----:B------:R-:W-:Y:S02]  /*0720*/  USHF.L.U32 UR10, UR10, 0x1, URZ ;  /* 0x000000010a0a7899 */ /* 0x000fe400080006ff */
[----:B------:R-:W-:-:S04]  /*0730*/  UIADD3 UR4, UPT, UPT, -UR4, 0x100000, URZ ;  /* 0x0010000004047890 */ /* 0x000fc8000fffe1ff */
[----:B------:R-:W-:Y:S02]  /*0740*/  USHF.L.U32 UR5, UR4, 0xb, URZ ;  /* 0x0000000b04057899 */ /* 0x000fe400080006ff */
[----:B------:R-:W-:Y:S01]  /*0750*/  USHF.L.U32 UR4, UR4, 0x1, URZ ;  /* 0x0000000104047899 */ /* 0x000fe200080006ff */
[----:B------:R-:W-:Y:S01]  /*0760*/  ELECT P0, URZ, PT ;  /* 0x0000000000ff782f */ /* 0x000fe20003800000 */
[----:B-1----:R-:W-:Y:S01]  /*0770*/  ULEA UR6, UR6, UR7, 0x18 ;  /* 0x0000000706067291 */ /* 0x002fe2000f8ec0ff */
[----:B------:R-:W1:Y:S11]  /*0780*/  FENCE.VIEW.ASYNC.S ;  /* 0x00000000000073c6 */ /* 0x000e760000000000 */
[----:B-1----:R2:W1:Y:S01]  /*0790*/  SYNCS.EXCH.64 URZ, [UR6+0x50], UR10 ;  /* 0x0000500a06ff75b2 */ /* 0x0024620008000100 */
[----:B------:R2:W1:Y:S01]  /*07a0*/  SYNCS.EXCH.64 URZ, [UR6+0x70], UR4 ;  /* 0x0000700406ff75b2 */ /* 0x0004620008000100 */
[----:B------:R2:W1:Y:S01]  /*07b0*/  SYNCS.EXCH.64 URZ, [UR6+0x58], UR10 ;  /* 0x0000580a06ff75b2 */ /* 0x0004620008000100 */
[----:B------:R2:W1:Y:S01]  /*07c0*/  SYNCS.EXCH.64 URZ, [UR6+0x78], UR4 ;  /* 0x0000780406ff75b2 */ /* 0x0004620008000100 */
[----:B------:R2:W1:Y:S01]  /*07d0*/  SYNCS.EXCH.64 URZ, [UR6+0x60], UR10 ;  /* 0x0000600a06ff75b2 */ /* 0x0004620008000100 */
[----:B------:R2:W1:Y:S01]  /*07e0*/  SYNCS.EXCH.64 URZ, [UR6+0x80], UR4 ;  /* 0x0000800406ff75b2 */ /* 0x0004620008000100 */
[----:B------:R2:W1:Y:S01]  /*07f0*/  SYNCS.EXCH.64 URZ, [UR6+0x68], UR10 ;  /* 0x0000680a06ff75b2 */ /* 0x0004620008000100 */
[----:B------:R2:W1:Y:S02]  /*0800*/  SYNCS.EXCH.64 URZ, [UR6+0x88], UR4 ;  /* 0x0000880406ff75b2 */ /* 0x0004640008000100 */
[----:B--2---:R-:W-:Y:S01]  /*0810*/  NOP ;  /* 0x0000000000007918 */ /* 0x004fe20000000000 */
.L_x_10:
[----:B------:R-:W2:Y:S01]  /*0820*/  SHFL.IDX PT, R2, R63, RZ, 0x1f ;  /* 0x00001fff3f027589 */ /* 0x000ea200000e0000 */
[----:B------:R-:W-:Y:S01]  /*0830*/  NOP ;  /* 0x0000000000007918 */ /* 0x000fe20000000000 */
[----:B--2---:R-:W-:-:S13]  /*0840*/  ISETP.NE.AND P0, PT, R2, 0x3, PT ;  /* 0x000000030200780c */ /* 0x004fda0003f05270 */
[----:B------:R-:W-:Y:S05]  /*0850*/  @P0 BRA `(.L_x_11) ;  /* 0x0000000000300947 */ /* 0x000fea0003800000 */
[----:B-1----:R-:W1:Y:S01]  /*0860*/  S2UR UR5, SR_CgaCtaId ;  /* 0x00000000000579c3 */ /* 0x002e620000008800 */
        /* <DEDUP_REMOVED lines=8> */
[----:B-1----:R2:W1:Y:S01]  /*08f0*/  SYNCS.EXCH.64 URZ, [UR5+0x90], UR6 ;  /* 0x0000900605ff75b2 */ /* 0x0024620008000100 */
[----:B------:R2:W1:Y:S02]  /*0900*/  SYNCS.EXCH.64 URZ, [UR5+0x98], UR6 ;  /* 0x0000980605ff75b2 */ /* 0x0004640008000100 */
[----:B--2---:R-:W-:Y:S01]  /*0910*/  NOP ;  /* 0x0000000000007918 */ /* 0x004fe20000000000 */
.L_x_11:
[----:B------:R-:W2:Y:S01]  /*0920*/  SHFL.IDX PT, R2, R63, RZ, 0x1f ;  /* 0x00001fff3f027589 */ /* 0x000ea200000e0000 */
[----:B------:R-:W-:Y:S01]  /*0930*/  NOP ;  /* 0x0000000000007918 */ /* 0x000fe20000000000 */
[----:B--2---:R-:W-:-:S13]  /*0940*/  ISETP.NE.AND P0, PT, R2, 0x4, PT ;  /* 0x000000040200780c */ /* 0x004fda0003f05270 */
[----:B------:R-:W-:Y:S05]  /*0950*/  @P0 BRA `(.L_x_12) ;  /* 0x00000000004c0947 */ /* 0x000fea0003800000 */
[----:B-1----:R-:W1:Y:S01]  /*0960*/  S2UR UR5, SR_CgaCtaId ;  /* 0x00000000000579c3 */ /* 0x002e620000008800 */
[----:B------:R-:W-:Y:S01]  /*0970*/  UMOV UR7, 0x100 ;  /* 0x0000010000077882 */ /* 0x000fe20000000000 */
[----:B------:R-:W-:Y:S01]  /*0980*/  UMOV UR6, 0x400 ;  /* 0x0000040000067882 */ /* 0x000fe20000000000 */
[----:B------:R-:W-:Y:S01]  /*0990*/  USEL UR7, UR7, 0xe0, UP2 ;  /* 0x000000e007077887 */ /* 0x000fe20009000000 */
[----:B------:R-:W-:Y:S01]  /*09a0*/  UMOV UR4, 0x1 ;  /* 0x0000000100047882 */ /* 0x000fe20000000000 */
[----:B------:R-:W-:Y:S01]  /*09b0*/  ELECT P0, URZ, PT ;  /* 0x0000000000ff782f */ /* 0x000fe20003800000 */
[----:B------:R-:W-:-:S04]  /*09c0*/  UIADD3 UR10, UPT, UPT, -UR4, 0x100000, URZ ;  /* 0x00100000040a7890 */ /* 0x000fc8000fffe1ff */
[----:B------:R-:W-:Y:S02]  /*09d0*/  USHF.L.U32 UR11, UR10, 0xb, URZ ;  /* 0x0000000b0a0b7899 */ /* 0x000fe400080006ff */
[----:B------:R-:W-:Y:S02]  /*09e0*/  USHF.L.U32 UR10, UR10, 0x1, URZ ;  /* 0x000000010a0a7899 */ /* 0x000fe400080006ff */
[----:B-1----:R-:W-:Y:S02]  /*09f0*/  ULEA UR5, UR5, UR6, 0x18 ;  /* 0x0000000605057291 */ /* 0x002fe4000f8ec0ff */
[----:B------:R-:W-:-:S04]  /*0a00*/  UIADD3 UR6, UPT, UPT, -UR7, 0x100000, URZ ;  /* 0x0010000007067890 */ /* 0x000fc8000fffe1ff */
[----:B------:R-:W-:Y:S02]  /*0a10*/  USHF.L.U32 UR7, UR6, 0xb, URZ ;  /* 0x0000000b06077899 */ /* 0x000fe400080006ff */
[----:B------:R-:W-:Y:S01]  /*0a20*/  USHF.L.U32 UR6, UR6, 0x1, URZ ;  /* 0x0000000106067899 */ /* 0x000fe200080006ff */
[----:B------:R-:W1:Y:S03]  /*0a30*/  FENCE.VIEW.ASYNC.S ;  /* 0x00000000000073c6 */ /* 0x000e660000000000 */
[----:B-1----:R2:W1:Y:S08]  /*0a40*/  SYNCS.EXCH.64 URZ, [UR5+0xa0], UR10 ;  /* 0x0000a00a05ff75b2 */ /* 0x0024700008000100 */
[----:B------:R2:W1:Y:S01]  /*0a50*/  SYNCS.EXCH.64 URZ, [UR5+0xb0], UR6 ;  /* 0x0000b00605ff75b2 */ /* 0x0004620008000100 */
[----:B------:R2:W1:Y:S01]  /*0a60*/  SYNCS.EXCH.64 URZ, [UR5+0xa8], UR10 ;  /* 0x0000a80a05ff75b2 */ /* 0x0004620008000100 */
[----:B------:R2:W1:Y:S02]  /*0a70*/  SYNCS.EXCH.64 URZ, [UR5+0xb8], UR6 ;  /* 0x0000b80605ff75b2 */ /* 0x0004640008000100 */
[----:B--2---:R-:W-:Y:S01]  /*0a80*/  NOP ;  /* 0x0000000000007918 */ /* 0x004fe20000000000 */
.L_x_12:
        /* <DEDUP_REMOVED lines=20> */
[----:B------:R2:W1:Y:S02]  /*0bd0*/  SYNCS.EXCH.64 URZ, [UR6+0xd8], UR4 ;  /* 0x0000d80406ff75b2 */ /* 0x0004640008000100 */
[----:B--2---:R-:W-:Y:S01]  /*0be0*/  NOP ;  /* 0x0000000000007918 */ /* 0x004fe20000000000 */
.L_x_13:
[----:B------:R-:W2:Y:S01]  /*0bf0*/  SHFL.IDX PT, R2, R63, RZ, 0x1f ;  /* 0x00001fff3f027589 */ /* 0x000ea200000e0000 */
[----:B------:R-:W1:Y:S01]  /*0c00*/  S2UR UR11, SR_CTAID.X ;  /* 0x00000000000b79c3 */ /* 0x000e620000002500 */
[----:B------:R-:W-:Y:S01]  /*0c10*/  NOP ;  /* 0x0000000000007918 */ /* 0x000fe20000000000 */
[----:B--2---:R-:W-:-:S13]  /*0c20*/  ISETP.NE.AND P0, PT, R2, 0x3, PT ;  /* 0x000000030200780c */ /* 0x004fda0003f05270 */
[----:B-1----:R-:W-:Y:S05]  /*0c30*/  @P0 BRA `(.L_x_14) ;  /* 0x0000000000380947 */ /* 0x002fea0003800000 */
        /* <DEDUP_REMOVED lines=9> */
[----:B-1----:R1:W2:Y:S01]  /*0cd0*/  SYNCS.EXCH.64 URZ, [UR5+0xe0], UR6 ;  /* 0x0000e00605ff75b2 */ /* 0x0022a20008000100 */
[----:B------:R1:W1:Y:S01]  /*0ce0*/  SYNCS.EXCH.64 URZ, [UR5+0xf0], UR6 ;  /* 0x0000f00605ff75b2 */ /* 0x0002620008000100 */
[----:B------:R1:W1:Y:S01]  /*0cf0*/  SYNCS.EXCH.64 URZ, [UR5+0xe8], UR6 ;  /* 0x0000e80605ff75b2 */ /* 0x0002620008000100 */
[----:B------:R1:W1:Y:S01]  /*0d00*/  SYNCS.EXCH.64 URZ, [UR5+0xf8], UR6 ;  /* 0x0000f80605ff75b2 */ /* 0x0002620008000100 */
[----:B------:R-:W-:Y:S01]  /*0d10*/  NOP ;  /* 0x0000000000007918 */ /* 0x000fe20000000000 */
.L_x_14:
[----:B------:R-:W3:Y:S01]  /*0d20*/  S2UR UR4, SR_CTAID.Y ;  /* 0x00000000000479c3 */ /* 0x000ee20000002600 */
[----:B------:R-:W-:-:S05]  /*0d30*/  CS2R.32 R58, SR_CgaSize ;  /* 0x00000000003a7805 */ /* 0x000fca0000008a00 */
[----:B------:R-:W-:-:S05]  /*0d40*/  IMAD R58, R58, -0xa0, RZ ;  /* 0xffffff603a3a7824 */ /* 0x000fca00078e02ff */
[----:B-1----:R-:W-:-:S14]  /*0d50*/  R2UR UR5, R58 ;  /* 0x000000003a0572ca */ /* 0x002fdc00000e0000 */
[----:B------:R-:W1:Y:S01]  /*0d60*/  LDCU UR5, c[0x0][UR5+0x2b4] ;  /* 0x00005680050577ac */ /* 0x000e620008000800 */
[----:B------:R-:W-:Y:S01]  /*0d70*/  I2FP.F32.U32 R5, UR11 ;  /* 0x0000000b00057c45 */ /* 0x000fe20008201000 */
[----:B------:R-:W-:Y:S01]  /*0d80*/  NOP ;  /* 0x0000000000007918 */ /* 0x000fe20000000000 */
[----:B------:R-:W-:-:S05]  /*0d90*/  CS2R.32 R58, SR_CgaSize ;  /* 0x00000000003a7805 */ /* 0x000fca0000008a00 */
[----:B------:R-:W-:-:S05]  /*0da0*/  IMAD R58, R58, -0xa0, RZ ;  /* 0xffffff603a3a7824 */ /* 0x000fca00078e02ff */
[----:B------:R-:W-:-:S14]  /*0db0*/  R2UR UR6, R58 ;  /* 0x000000003a0672ca */ /* 0x000fdc00000e0000 */
[----:B------:R-:W4:Y:S01]  /*0dc0*/  LDCU UR6, c[0x0][UR6+0x2b0] ;  /* 0x00005600060677ac */ /* 0x000f220008000800 */
[----:B------:R-:W2:Y:S01]  /*0dd0*/  LDC R10, c[0x0][0xd24] ;  /* 0x00034900ff0a7b82 */ /* 0x000ea20000000800 */
[----:B------:R-:W-:-:S05]  /*0de0*/  CS2R.32 R2, SR_CgaSize ;  /* 0x0000000000027805 */ /* 0x000fca0000008a00 */
[----:B------:R-:W-:-:S06]  /*0df0*/  IMAD R2, R2, -0xa0, RZ ;  /* 0xffffff6002027824 */ /* 0x000fcc00078e02ff */
[----:B------:R-:W2:Y:S01]  /*0e00*/  LDC R2, c[0x0][R2+0x2a4] ;  /* 0x0000a90002027b82 */ /* 0x000ea20000000800 */
[----:B----4-:R-:W-:Y:S01]  /*0e10*/  FMUL R5, R5, UR6 ;  /* 0x0000000605057c20 */ /* 0x010fe20008400000 */
[----:B---3--:R-:W-:Y:S02]  /*0e20*/  I2FP.F32.U32 R4, UR4 ;  /* 0x0000000400047c45 */ /* 0x008fe40008201000 */
[----:B------:R-:W-:-:S05]  /*0e30*/  CS2R.32 R3, SR_CgaSize ;  /* 0x0000000000037805 */ /* 0x000fca0000008a00 */
[----:B------:R-:W-:-:S06]  /*0e40*/  IMAD R3, R3, -0xa0, RZ ;  /* 0xffffff6003037824 */ /* 0x000fcc00078e02ff */
[----:B------:R-:W3:Y:S01]  /*0e50*/  LDC R3, c[0x0][R3+0x2a0] ;  /* 0x0000a80003037b82 */ /* 0x000ee20000000800 */
[----:B------:R-:W-:Y:S01]  /*0e60*/  MOV R33, UR4 ;  /* 0x0000000400217c02 */ /* 0x000fe20008000f00 */
[----:B------:R-:W4:Y:S01]  /*0e70*/  F2I.U32.TRUNC.NTZ R58, R5 ;  /* 0x00000005003a7305 */ /* 0x000f22000020f000 */
[----:B-1----:R-:W-:-:S05]  /*0e80*/  FMUL R4, R4, UR5 ;  /* 0x0000000504047c20 */ /* 0x002fca0008400000 */
[----:B--2---:R-:W-:Y:S01]  /*0e90*/  BAR.SYNC.DEFER_BLOCKING 0x0 ;  /* 0x0000000000007b1d */ /* 0x004fe20000010000 */
[----:B------:R-:W-:-:S05]  /*0ea0*/  ISETP.GE.AND P0, PT, R10, 0x1, PT ;  /* 0x000000010a00780c */ /* 0x000fca0003f06270 */
[----:B------:R-:W1:Y:S02]  /*0eb0*/  F2I.U32.TRUNC.NTZ R51, R4 ;  /* 0x0000000400337305 */ /* 0x000e64000020f000 */
[----:B------:R-:W2:Y:S01]  /*0ec0*/  S2UR UR36, SR_CTAID.Z ;  /* 0x00000000002479c3 */ /* 0x000ea20000002700 */
[----:B----4-:R-:W-:-:S05]  /*0ed0*/  IADD3 R58, PT, PT, -R58, RZ, RZ ;  /* 0x000000ff3a3a7210 */ /* 0x010fca0007ffe1ff */
[----:B---3--:R-:W-:Y:S01]  /*0ee0*/  IMAD R58, R3, R58, UR11 ;  /* 0x0000000b033a7e24 */ /* 0x008fe2000f8e023a */
[----:B-1----:R-:W-:-:S05]  /*0ef0*/  IADD3 R51, PT, PT, -R51, RZ, RZ ;  /* 0x000000ff33337210 */ /* 0x002fca0007ffe1ff */
[----:B------:R-:W-:Y:S01]  /*0f00*/  IMAD R51, R2, R51, UR4 ;  /* 0x0000000402337e24 */ /* 0x000fe2000f8e0233 */
[----:B--2---:R-:W-:Y:S06]  /*0f10*/  @!P0 BRA `(.L_x_15) ;  /* 0x0000000000c08947 */ /* 0x004fec0003800000 */
[----:B------:R-:W1:Y:S01]  /*0f20*/  LDC.64 R4, c[0x0][0xd18] ;  /* 0x00034600ff047b82 */ /* 0x000e620000000a00 */
[----:B------:R-:W-:-:S07]  /*0f30*/  ISETP.NE.AND P0, PT, R10, 0x1, PT ;  /* 0x000000010a00780c */ /* 0x000fce0003f05270 */
[----:B------:R-:W2:Y:S08]  /*0f40*/  LDC R9, c[0x0][0xd0c] ;  /* 0x00034300ff097b82 */ /* 0x000eb00000000800 */
[----:B------:R-:W3:Y:S08]  /*0f50*/  LDC R13, c[0x0][0x370] ;  /* 0x0000dc00ff0d7b82 */ /* 0x000ef00000000800 */
[----:B------:R-:W4:Y:S01]  /*0f60*/  LDC R11, c[0x0][0x374] ;  /* 0x0000dd00ff0b7b82 */ /* 0x000f220000000800 */
[----:B-1----:R-:W-:-:S07]  /*0f70*/  ISETP.NE.AND P1, PT, R4, 0x1, PT ;  /* 0x000000010400780c */ /* 0x002fce0003f25270 */
[----:B------:R-:W3:Y:S01]  /*0f80*/  LDC.64 R6, c[0x0][0xd10] ;  /* 0x00034400ff067b82 */ /* 0x000ee20000000a00 */
[----:B--2---:R-:W-:-:S07]  /*0f90*/  ISETP.NE.AND P2, PT, R9, 0x1, PT ;  /* 0x000000010900780c */ /* 0x004fce0003f45270 */
[----:B------:R-:W1:Y:S08]  /*0fa0*/  LDC R8, c[0x0][0xd20] ;  /* 0x00034800ff087b82 */ /* 0x000e700000000800 */
[----:B------:R-:W2:Y:S01]  /*0fb0*/  LDC.64 R2, c[0x0][0xd28] ;  /* 0x00034a00ff027b82 */ /* 0x000ea20000000a00 */
[----:B----4-:R-:W-:-:S04]  /*0fc0*/  IMAD.HI.U32 R15, R11, R5, RZ ;  /* 0x000000050b0f7227 */ /* 0x010fc800078e00ff */
[----:B------:R-:W-:-:S04]  /*0fd0*/  IMAD.HI.U32 R5, R33, R5, RZ ;  /* 0x0000000521057227 */ /* 0x000fc800078e00ff */
[----:B---3--:R-:W-:-:S04]  /*0fe0*/  IMAD.HI.U32 R12, R13, R6, RZ ;  /* 0x000000060d0c7227 */ /* 0x008fc800078e00ff */
[----:B------:R-:W-:Y:S01]  /*0ff0*/  IMAD.HI.U32 R6, R6, UR11, RZ ;  /* 0x0000000b06067c27 */ /* 0x000fe2000f8e00ff */
[-C--:B------:R-:W-:Y:S02]  /*1000*/  @P2 SHF.R.U32.HI R13, RZ, R7.reuse, R12 ;  /* 0x00000007ff0d2219 */ /* 0x080fe4000001160c */
[-C--:B-1----:R-:W-:Y:S02]  /*1010*/  @P1 SHF.R.U32.HI R11, RZ, R8.reuse, R15 ;  /* 0x00000008ff0b1219 */ /* 0x082fe4000001160f */
[----:B------:R-:W-:Y:S01]  /*1020*/  SHF.R.U32.HI R8, RZ, R8, R5 ;  /* 0x00000008ff087219 */ /* 0x000fe20000011605 */
[----:B------:R-:W-:Y:S01]  /*1030*/  IMAD.U32 R5, RZ, RZ, UR11 ;  /* 0x0000000bff057e24 */ /* 0x000fe2000f8e00ff */
[----:B------:R-:W-:Y:S02]  /*1040*/  SHF.R.U32.HI R6, RZ, R7, R6 ;  /* 0x00000007ff067219 */ /* 0x000fe40000011606 */
[----:B------:R-:W-:Y:S01]  /*1050*/  SEL R7, R33, R8, !P1 ;  /* 0x0000000821077207 */ /* 0x000fe20004800000 */
[----:B--2---:R-:W-:Y:S01]  /*1060*/  IMAD.HI.U32 R12, R11, R2, RZ ;  /* 0x000000020b0c7227 */ /* 0x004fe200078e00ff */
[----:B------:R-:W-:-:S03]  /*1070*/  SEL R5, R5, R6, !P2 ;  /* 0x0000000605057207 */ /* 0x000fc60005000000 */
[----:B------:R-:W-:Y:S01]  /*1080*/  IMAD.HI.U32 R14, R13, R2, RZ ;  /* 0x000000020d0e7227 */ /* 0x000fe200078e00ff */
[----:B------:R-:W-:-:S04]  /*1090*/  @P0 SHF.R.U32.HI R11, RZ, R3, R12 ;  /* 0x00000003ff0b0219 */ /* 0x000fc8000001160c */
[----:B------:R-:W-:Y:S01]  /*10a0*/  @P0 SHF.R.U32.HI R13, RZ, R3, R14 ;  /* 0x00000003ff0d0219 */ /* 0x000fe2000001160e */
[----:B------:R-:W-:-:S04]  /*10b0*/  IMAD R11, R11, R10, RZ ;  /* 0x0000000a0b0b7224 */ /* 0x000fc800078e02ff */
[----:B------:R-:W-:Y:S01]  /*10c0*/  IMAD R6, R13, R10, RZ ;  /* 0x0000000a0d067224 */ /* 0x000fe200078e02ff */
[----:B------:R-:W-:-:S04]  /*10d0*/  ISETP.GE.AND P1, PT, R7, R11, PT ;  /* 0x0000000b0700720c */ /* 0x000fc80003f26270 */
[----:B------:R-:W-:Y:S01]  /*10e0*/  ISETP.GE.OR P1, PT, R5, R6, P1 ;  /* 0x000000060500720c */ /* 0x000fe20000f26670 */
[----:B------:R-:W-:-:S05]  /*10f0*/  IMAD.HI.U32 R6, R7, R2, RZ ;  /* 0x0000000207067227 */ /* 0x000fca00078e00ff */
[----:B------:R-:W-:-:S04]  /*1100*/  SHF.R.U32.HI R6, RZ, R3, R6 ;  /* 0x00000003ff067219 */ /* 0x000fc80000011606 */
[----:B------:R-:W-:-:S03]  /*1110*/  SEL R6, R7, R6, !P0 ;  /* 0x0000000607067207 */ /* 0x000fc60004000000 */
[----:B------:R-:W-:-:S04]  /*1120*/  @!P1 IMAD.HI.U32 R8, R5, R2, RZ ;  /* 0x0000000205089227 */ /* 0x000fc800078e00ff */
[----:B------:R-:W-:Y:S01]  /*1130*/  IMAD.MOV R2, RZ, RZ, -R6 ;  /* 0x000000ffff027224 */ /* 0x000fe200078e0a06 */
[----:B------:R-:W-:-:S03]  /*1140*/  @!P1 SHF.R.U32.HI R8, RZ, R3, R8 ;  /* 0x00000003ff089219 */ /* 0x000fc60000011608 */
[----:B------:R-:W-:Y:S01]  /*1150*/  IMAD R2, R10, R2, R7 ;  /* 0x000000020a027224 */ /* 0x000fe200078e0207 */
[----:B------:R-:W-:Y:S01]  /*1160*/  @!P1 SEL R3, R5, R8, !P0 ;  /* 0x0000000805039207 */ /* 0x000fe20004000000 */
[----:B------:R-:W-:-:S03]  /*1170*/  IMAD.MOV R8, RZ, RZ, -R5 ;  /* 0x000000ffff087224 */ /* 0x000fc600078e0a05 */
[----:B------:R-:W-:Y:S01]  /*1180*/  @!P1 IADD3 R6, PT, PT, R6, -R3, RZ ;  /* 0x8000000306069210 */ /* 0x000fe20007ffe0ff */
[----:B------:R-:W-:Y:S01]  /*1190*/  @!P1 IMAD R3, R2, R13, R3 ;  /* 0x0000000d02039224 */ /* 0x000fe200078e0203 */
[----:B------:R-:W-:Y:S01]  /*11a0*/  IADD3 R2, PT, PT, -R7, RZ, RZ ;  /* 0x000000ff07027210 */ /* 0x000fe20007ffe1ff */
[----:B------:R-:W-:Y:S02]  /*11b0*/  IMAD R8, R9, R8, UR11 ;  /* 0x0000000b09087e24 */ /* 0x000fe4000f8e0208 */
[----:B------:R-:W-:Y:S01]  /*11c0*/  @!P1 IMAD R7, R6, R10, R5 ;  /* 0x0000000a06079224 */ /* 0x000fe200078e0205 */
[----:B------:R-:W-:Y:S01]  /*11d0*/  @!P1 MOV R5, R3 ;  /* 0x0000000300059202 */ /* 0x000fe20000000f00 */
[----:B------:R-:W-:-:S04]  /*11e0*/  IMAD R2, R4, R2, R33 ;  /* 0x0000000204027224 */ /* 0x000fc800078e0221 */
[----:B------:R-:W-:Y:S02]  /*11f0*/  IMAD R8, R5, R9, R8 ;  /* 0x0000000905087224 */ /* 0x000fe400078e0208 */
[----:B------:R-:W-:-:S03]  /*1200*/  IMAD R33, R7, R4, R2 ;  /* 0x0000000407217224 */ /* 0x000fc600078e0202 */
[----:B------:R-:W-:Y:S02]  /*1210*/  R2UR UR11, R8 ;  /* 0x00000000080b72ca */ /* 0x000fe400000e0000 */
.L_x_15:
[----:B------:R-:W1:Y:S02]  /*1220*/  LDCU UR4, c[0x0][0xd30] ;  /* 0x0001a600ff0477ac */ /* 0x000e640008000800 */
[----:B-1----:R-:W-:-:S09]  /*1230*/  UISETP.NE.AND UP1, UPT, UR4, 0x1, UPT ;  /* 0x000000010400788c */ /* 0x002fd2000bf25270 */
[----:B------:R-:W-:Y:S05]  /*1240*/  BRA.U UP1, `(.L_x_16) ;  /* 0x0000000101487547 */ /* 0x000fea000b800000 */
[----:B------:R-:W1:Y:S08]  /*1250*/  LDC.64 R2, c[0x0][0xd18] ;  /* 0x00034600ff027b82 */ /* 0x000e700000000a00 */
[----:B------:R-:W2:Y:S08]  /*1260*/  LDC.64 R4, c[0x0][0xd10] ;  /* 0x00034400ff047b82 */ /* 0x000eb00000000a00 */
[----:B------:R-:W3:Y:S08]  /*1270*/  LDC R6, c[0x0][0xd20] ;  /* 0x00034800ff067b82 */ /* 0x000ef00000000800 */
[----:B------:R-:W4:Y:S01]  /*1280*/  LDC R7, c[0x0][0xd0c] ;  /* 0x00034300ff077b82 */ /* 0x000f220000000800 */
[----:B-1----:R-:W-:Y:S01]  /*1290*/  IMAD.HI.U32 R3, R33, R3, RZ ;  /* 0x0000000321037227 */ /* 0x002fe200078e00ff */
[----:B------:R-:W-:-:S03]  /*12a0*/  ISETP.NE.AND P0, PT, R2, 0x1, PT ;  /* 0x000000010200780c */ /* 0x000fc60003f05270 */
[----:B--2---:R-:W-:-:S05]  /*12b0*/  IMAD.HI.U32 R4, R4, UR11, RZ ;  /* 0x0000000b04047c27 */ /* 0x004fca000f8e00ff */
[----:B------:R-:W-:Y:S02]  /*12c0*/  SHF.R.U32.HI R4, RZ, R5, R4 ;  /* 0x00000005ff047219 */ /* 0x000fe40000011604 */
[----:B---3--:R-:W-:Y:S01]  /*12d0*/  SHF.R.U32.HI R6, RZ, R6, R3 ;  /* 0x00000006ff067219 */ /* 0x008fe20000011603 */
[----:B------:R-:W-:-:S03]  /*12e0*/  IMAD.U32 R3, RZ, RZ, UR11 ;  /* 0x0000000bff037e24 */ /* 0x000fc6000f8e00ff */
[----:B------:R-:W-:Y:S02]  /*12f0*/  SEL R6, R33, R6, !P0 ;  /* 0x0000000621067207 */ /* 0x000fe40004000000 */
[----:B----4-:R-:W-:-:S04]  /*1300*/  ISETP.NE.AND P1, PT, R7, 0x1, PT ;  /* 0x000000010700780c */ /* 0x010fc80003f25270 */
[----:B------:R-:W-:-:S05]  /*1310*/  SEL R3, R3, R4, !P1 ;  /* 0x0000000403037207 */ /* 0x000fca0004800000 */
[----:B------:R-:W-:Y:S02]  /*1320*/  IMAD.IADD R4, R6, 0x1, -R3 ;  /* 0x0000000106047824 */ /* 0x000fe400078e0a03 */
[----:B------:R-:W-:Y:S02]  /*1330*/  IMAD.IADD R3, R3, 0x1, -R6 ;  /* 0x0000000103037824 */ /* 0x000fe400078e0a06 */
[----:B------:R-:W-:Y:S02]  /*1340*/  IMAD R4, R4, R7, UR11 ;  /* 0x0000000b04047e24 */ /* 0x000fe4000f8e0207 */
[----:B------:R-:W-:-:S03]  /*1350*/  IMAD R33, R3, R2, R33 ;  /* 0x0000000203217224 */ /* 0x000fc600078e0221 */
[----:B------:R-:W-:-:S15]  /*1360*/  R2UR UR11, R4 ;  /* 0x00000000040b72ca */ /* 0x000fde00000e0000 */
.L_x_16:
[----:B------:R-:W1:Y:S01]  /*1370*/  LDCU UR5, c[0x0][0x38c] ;  /* 0x00007180ff0577ac */ /* 0x000e620008000800 */
[----:B------:R-:W2:Y:S08]  /*1380*/  S2UR UR37, SR_CgaCtaId ;  /* 0x00000000002579c3 */ /* 0x000eb00000008800 */
[----:B------:R-:W-:Y:S01]  /*1390*/  BAR.SYNC.DEFER_BLOCKING 0x0 ;  /* 0x0000000000007b1d */ /* 0x000fe20000010000 */
[----:B------:R-:W-:Y:S01]  /*13a0*/  ISETP.NE.OR P4, PT, R0, 0x2, !P4 ;  /* 0x000000020000780c */ /* 0x000fe20006785670 */
[----:B------:R-:W-:Y:S01]  /*13b0*/  UISETP.NE.AND UP1, UPT, UR8, 0x2, UPT ;  /* 0x000000020800788c */ /* 0x000fe2000bf25270 */
[----:B------:R-:W-:-:S05]  /*13c0*/  LOP3.LUT R4, R72, 0x1f, RZ, 0xc0, !PT ;  /* 0x0000001f48047812 */ /* 0x000fca00078ec0ff */
[----:B------:R-:W3:Y:S01]  /*13d0*/  LDC R2, c[0x0][0xd24] ;  /* 0x00034900ff027b82 */ /* 0x000ee20000000800 */
[----:B-1----:R-:W-:-:S04]  /*13e0*/  UIADD3 UR5, UPT, UPT, UR5, 0x7f, URZ ;  /* 0x0000007f05057890 */ /* 0x002fc8000fffe0ff */
[----:B------:R-:W-:-:S04]  /*13f0*/  USHF.R.S32.HI UR4, URZ, 0x1f, UR5 ;  /* 0x0000001fff047899 */ /* 0x000fc80008011405 */
[----:B------:R-:W-:-:S04]  /*1400*/  ULEA.HI UR4, UR4, UR5, URZ, 0x7 ;  /* 0x0000000504047291 */ /* 0x000fc8000f8f38ff */
[----:B------:R-:W-:Y:S01]  /*1410*/  USHF.R.S32.HI UR14, URZ, 0x7, UR4 ;  /* 0x00000007ff0e7899 */ /* 0x000fe20008011404 */
[----:B--2---:R-:W-:Y:S11]  /*1420*/  BRA.U UP1, `(.L_x_17) ;  /* 0x0000000d01b07547 */ /* 0x004ff6000b800000 */
[----:B------:R-:W1:Y:S01]  /*1430*/  LDC R3, c[0x0][0x370] ;  /* 0x0000dc00ff037b82 */ /* 0x000e620000000800 */
[----:B------:R-:W-:Y:S01]  /*1440*/  PLOP3.LUT P1, PT, PT, PT, UP2, 0x80, 0x8 ;  /* 0x000000000008781c */ /* 0x000fe20003f2f028 */
[----:B------:R-:W-:Y:S01]  /*1450*/  UISETP.LT.AND UP0, UPT, UR14, 0x1, UPT ;  /* 0x000000010e00788c */ /* 0x000fe2000bf01270 */
[----:B------:R-:W-:Y:S01]  /*1460*/  IMAD.MOV.U32 R16, RZ, RZ, 0x1 ;  /* 0x00000001ff107424 */ /* 0x000fe200078e00ff */
[----:B------:R-:W-:Y:S02]  /*1470*/  CS2R R14, SRZ ;  /* 0x00000000000e7805 */ /* 0x000fe4000001ff00 */
[----:B------:R-:W-:Y:S01]  /*1480*/  PLOP3.LUT P1, PT, P1, PT, PT, 0x8, 0x80 ;  /* 0x000000000080781c */ /* 0x000fe20000f2e170 */
[----:B------:R-:W-:Y:S01]  /*1490*/  IMAD.MOV.U32 R13, RZ, RZ, RZ ;  /* 0x000000ffff0d7224 */ /* 0x000fe200078e00ff */
[----:B------:R-:W2:Y:S01]  /*14a0*/  LDCU.64 UR42, c[0x0][0x348] ;  /* 0x00006900ff2a77ac */ /* 0x000ea20008000a00 */
[----:B------:R-:W4:Y:S01]  /*14b0*/  S2UR UR4, SR_CgaCtaId ;  /* 0x00000000000479c3 */ /* 0x000f220000008800 */
[----:B------:R-:W-:Y:S01]  /*14c0*/  IMAD.MOV.U32 R12, RZ, RZ, 0x1 ;  /* 0x00000001ff0c7424 */ /* 0x000fe200078e00ff */
[----:B------:R-:W-:Y:S01]  /*14d0*/  USEL UR14, UR14, 0x1, !UP0 ;  /* 0x000000010e0e7887 */ /* 0x000fe2000c000000 */
[----:B------:R-:W-:Y:S01]  /*14e0*/  UMOV UR7, URZ ;  /* 0x000000ff00077c82 */ /* 0x000fe20008000000 */
[----:B------:R-:W-:-:S04]  /*14f0*/  UMOV UR6, 0x400 ;  /* 0x0000040000067882 */ /* 0x000fc80000000000 */
[----:B------:R-:W1:Y:S06]  /*1500*/  LDC R0, c[0x0][0x374] ;  /* 0x0000dd00ff007b82 */ /* 0x000e6c0000000800 */
.L_x_27:
[----:B------:R-:W-:-:S03]  /*1510*/  UISETP.NE.AND UP0, UPT, UR37, URZ, UPT ;  /* 0x000000ff2500728c */ /* 0x000fc6000bf05270 */
[----:B----4-:R-:W-:Y:S02]  /*1520*/  UMOV UR37, UR4 ;  /* 0x0000000400257c82 */ /* 0x010fe40008000000 */
[----:B------:R-:W-:-:S04]  /*1530*/  ULEA UR5, UR37, UR6, 0x18 ;  /* 0x0000000625057291 */ /* 0x000fc8000f8ec0ff */
[----:B------:R-:W-:Y:S08]  /*1540*/  BRA.U UP0, `(.L_x_18) ;  /* 0x0000000100347547 */ /* 0x000ff0000b800000 */
[----:B------:R-:W4:Y:S01]  /*1550*/  S2R R4, SR_CgaCtaId ;  /* 0x0000000000047919 */ /* 0x000f220000008800 */
[----:B------:R-:W-:-:S04]  /*1560*/  MOV R5, 0x400 ;  /* 0x0000040000057802 */ /* 0x000fc80000000f00 */
[----:B----4-:R-:W-:Y:S02]  /*1570*/  LEA R4, R4, R5, 0x18 ;  /* 0x0000000504047211 */ /* 0x010fe400078ec0ff */
[----:B------:R-:W-:-:S03]  /*1580*/  SHF.L.U32 R5, R12, 0x1f, RZ ;  /* 0x0000001f0c057819 */ /* 0x000fc600000006ff */
[----:B------:R-:W-:-:S04]  /*1590*/  IMAD R4, R13, 0x8, R4 ;  /* 0x000000080d047824 */ /* 0x000fc800078e0204 */
[----:B------:R-:W4:Y:S02]  /*15a0*/  SYNCS.PHASECHK.TRANS64.TRYWAIT P0, [R4+URZ+0xf0], R5 ;  /* 0x0000f005040075a7 */ /* 0x000f2400080011ff */
[----:B----4-:R-:W-:Y:S05]  /*15b0*/  @!P0 BRA `(.L_x_19) ;  /* 0x0000006c00e88947 */ /* 0x010fea0003800000 */
.L_x_122:
[----:B------:R1:W-:Y:S01]  /*15c0*/  SYNCS.ARRIVE.TRANS64.A1T0 RZ, [R4+URZ+0xe0], RZ ;  /* 0x0000e0ff04ff79a7 */ /* 0x0003e200081000ff */
[----:B------:R-:W-:-:S05]  /*15d0*/  VIADD R13, R13, 0x1 ;  /* 0x000000010d0d7836 */ /* 0x000fca0000000000 */
[----:B------:R-:W-:-:S04]  /*15e0*/  ISETP.NE.AND P0, PT, R13, 0x2, PT ;  /* 0x000000020d00780c */ /* 0x000fc80003f05270 */
[----:B----4-:R-:W-:Y:S02]  /*15f0*/  SEL R5, RZ, 0x1, P0 ;  /* 0x00000001ff057807 */ /* 0x010fe40000000000 */
[----:B------:R-:W-:Y:S02]  /*1600*/  SEL R13, R13, RZ, P0 ;  /* 0x000000ff0d0d7207 */ /* 0x000fe40000000000 */
[----:B------:R-:W-:-:S07]  /*1610*/  LOP3.LUT R12, R12, R5, RZ, 0x3c, !PT ;  /* 0x000000050c0c7212 */ /* 0x000fce00078e3cff */
.L_x_18:
[----:B------:R-:W-:Y:S01]  /*1620*/  ULEA UR8, UR7, UR5, 0x3 ;  /* 0x0000000507087291 */ /* 0x000fe2000f8e18ff */
[----:B-1----:R-:W-:-:S08]  /*1630*/  SHF.L.U32 R4, R16, 0x1f, RZ ;  /* 0x0000001f10047819 */ /* 0x002fd000000006ff */
[----:B------:R1:W4:Y:S02]  /*1640*/  SYNCS.PHASECHK.TRANS64.TRYWAIT P0, [UR8+0x28], R4 ;  /* 0x00002804ff0075a7 */ /* 0x0003240008001108 */
[----:B------:R-:W2:Y:S02]  /*1650*/  LDCU UR8, c[0x0][0x38c] ;  /* 0x00007180ff0877ac */ /* 0x000ea40008000800 */
[----:B--2---:R-:W-:-:S09]  /*1660*/  UISETP.GE.AND UP0, UPT, UR8, 0x1, UPT ;  /* 0x000000010800788c */ /* 0x004fd2000bf06270 */
[----:B-1----:R-:W-:Y:S05]  /*1670*/  BRA.U !UP0, `(.L_x_20) ;  /* 0x0000000108d47547 */ /* 0x002fea000b800000 */
[----:B------:R-:W-:Y:S01]  /*1680*/  R2UR UR27, R33 ;  /* 0x00000000211b72ca */ /* 0x000fe200000e0000 */
[----:B------:R-:W-:Y:S01]  /*1690*/  UIADD3 UR40, UP2, UPT, UR42, 0x80, URZ ;  /* 0x000000802a287890 */ /* 0x000fe2000ff5e0ff */
[----:B------:R-:W-:Y:S01]  /*16a0*/  @!P4 MOV R5, 0x8800 ;  /* 0x000088000005c802 */ /* 0x000fe20000000f00 */
[----:B------:R-:W-:Y:S02]  /*16b0*/  UIADD3 UR38, UP1, UPT, UR42, 0x280, URZ ;  /* 0x000002802a267890 */ /* 0x000fe4000ff3e0ff */
[----:B------:R-:W-:Y:S02]  /*16c0*/  UIADD3 UR30, UP0, UPT, UR42, 0x180, URZ ;  /* 0x000001802a1e7890 */ /* 0x000fe4000ff1e0ff */
[----:B------:R-:W-:Y:S02]  /*16d0*/  USHF.L.U32 UR35, UR11, 0x7, URZ ;  /* 0x000000070b237899 */ /* 0x000fe400080006ff */
[----:B------:R-:W-:Y:S02]  /*16e0*/  UIADD3.X UR41, UPT, UPT, URZ, UR43, URZ, UP2, !UPT ;  /* 0x0000002bff297290 */ /* 0x000fe400097fe4ff */
[----:B------:R-:W-:-:S02]  /*16f0*/  UIADD3.X UR39, UPT, UPT, URZ, UR43, URZ, UP1, !UPT ;  /* 0x0000002bff277290 */ /* 0x000fc40008ffe4ff */
[----:B------:R-:W-:Y:S02]  /*1700*/  UIADD3.X UR31, UPT, UPT, URZ, UR43, URZ, UP0, !UPT ;  /* 0x0000002bff1f7290 */ /* 0x000fe400087fe4ff */
[----:B------:R-:W-:Y:S01]  /*1710*/  USHF.L.U32 UR27, UR27, 0x6, URZ ;  /* 0x000000061b1b7899 */ /* 0x000fe200080006ff */
[----:B------:R-:W-:Y:S01]  /*1720*/  UMOV UR15, UR7 ;  /* 0x00000007000f7c82 */ /* 0x000fe20008000000 */
[----:B------:R-:W-:Y:S01]  /*1730*/  UMOV UR12, URZ ;  /* 0x000000ff000c7c82 */ /* 0x000fe20008000000 */
[----:B------:R-:W-:-:S09]  /*1740*/  UMOV UR10, URZ ;  /* 0x000000ff000a7c82 */ /* 0x000fd20008000000 */
.L_x_23:
[----:B------:R-:W-:Y:S01]  /*1750*/  ULEA UR33, UR15, UR5, 0x3 ;  /* 0x000000050f217291 */ /* 0x000fe2000f8e18ff */
[----:B-1--4-:R-:W-:Y:S11]  /*1760*/  @P0 BRA `(.L_x_21) ;  /* 0x00000000000c0947 */ /* 0x012ff60003800000 */
[----:B------:R-:W-:-:S04]  /*1770*/  SHF.L.U32 R7, R16, 0x1f, RZ ;  /* 0x0000001f10077819 */ /* 0x000fc800000006ff */
[----:B------:R-:W1:Y:S02]  /*1780*/  SYNCS.PHASECHK.TRANS64.TRYWAIT P0, [UR33+0x28], R7 ;  /* 0x00002807ff0075a7 */ /* 0x000e640008001121 */
[----:B-1----:R-:W-:Y:S05]  /*1790*/  @!P0 BRA `(.L_x_22) ;  /* 0x0000006c00848947 */ /* 0x002fea0003800000 */
.L_x_21:
[----:B------:R-:W-:Y:S01]  /*17a0*/  UIADD3 UR7, UPT, UPT, UR15, 0x1, URZ ;  /* 0x000000010f077890 */ /* 0x000fe2000fffe0ff */
[----:B------:R2:W-:Y:S01]  /*17b0*/  @!P4 SYNCS.ARRIVE.TRANS64 RZ, [UR33], R5 ;  /* 0x00000005ffffc9a7 */ /* 0x0005e20008000021 */
[----:B------:R-:W-:Y:S02]  /*17c0*/  ULEA UR16, UR15, UR5, 0xe ;  /* 0x000000050f107291 */ /* 0x000fe4000f8e70ff */
[----:B------:R-:W-:Y:S02]  /*17d0*/  UISETP.NE.AND UP0, UPT, UR7, 0x5, UPT ;  /* 0x000000050700788c */ /* 0x000fe4000bf05270 */
[----:B------:R-:W-:Y:S02]  /*17e0*/  USHF.L.U32 UR26, UR12, 0x7, URZ ;  /* 0x000000070c1a7899 */ /* 0x000fe400080006ff */
[----:B------:R-:W-:Y:S02]  /*17f0*/  USEL UR9, URZ, 0x1, UP0 ;  /* 0x00000001ff097887 */ /* 0x000fe40008000000 */
[----:B------:R-:W-:-:S02]  /*1800*/  USEL UR7, UR7, URZ, UP0 ;  /* 0x000000ff07077287 */ /* 0x000fc40008000000 */
[----:B------:R-:W-:Y:S02]  /*1810*/  USHF.L.U32 UR34, UR12, 0x6, URZ ;  /* 0x000000060c227899 */ /* 0x000fe400080006ff */
[----:B------:R-:W-:Y:S01]  /*1820*/  ULEA UR8, UR7, UR5, 0x3 ;  /* 0x0000000507087291 */ /* 0x000fe2000f8e18ff */
[----:B------:R-:W-:Y:S01]  /*1830*/  LOP3.LUT R16, R16, UR9, RZ, 0x3c, !PT ;  /* 0x0000000910107c12 */ /* 0x000fe2000f8e3cff */
[----:B------:R-:W-:Y:S02]  /*1840*/  UIADD3 UR32, UPT, UPT, UR16, 0x8400, URZ ;  /* 0x0000840010207890 */ /* 0x000fe4000fffe0ff */
[----:B------:R-:W-:Y:S01]  /*1850*/  UIADD3 UR24, UPT, UPT, UR16, 0x1c400, URZ ;  /* 0x0001c40010187890 */ /* 0x000fe2000fffe0ff */
[----:B-1----:R-:W-:Y:S01]  /*1860*/  SHF.L.U32 R4, R16, 0x1f, RZ ;  /* 0x0000001f10047819 */ /* 0x002fe200000006ff */
[----:B------:R-:W-:Y:S02]  /*1870*/  UIADD3 UR16, UPT, UPT, UR16, 0x1e400, URZ ;  /* 0x0001e40010107890 */ /* 0x000fe4000fffe0ff */
[----:B------:R-:W-:Y:S01]  /*1880*/  UIADD3 UR18, UPT, UPT, UR26, 0x40, URZ ;  /* 0x000000401a127890 */ /* 0x000fe2000fffe0ff */
[----:B------:R2:W1:Y:S01]  /*1890*/  SYNCS.PHASECHK.TRANS64.TRYWAIT P0, [UR8+0x28], R4 ;  /* 0x00002804ff0075a7 */ /* 0x0004620008001108 */
[----:B------:R-:W-:Y:S01]  /*18a0*/  ULEA UR8, UR15, UR5, 0xb ;  /* 0x000000050f087291 */ /* 0x000fe2000f8e58ff */
[----:B------:R-:W-:Y:S01]  /*18b0*/  UMOV UR22, 0x0 ;  /* 0x0000000000167882 */ /* 0x000fe20000000000 */
[----:B------:R-:W-:-:S02]  /*18c0*/  UMOV UR23, 0x10000000 ;  /* 0x1000000000177882 */ /* 0x000fc40000000000 */
[----:B------:R-:W-:Y:S01]  /*18d0*/  UIADD3 UR8, UPT, UPT, UR8, 0x30400, URZ ;  /* 0x0003040008087890 */ /* 0x000fe2000fffe0ff */
[----:B------:R-:W-:Y:S01]  /*18e0*/  UTMALDG.3D [UR32], [UR40], desc[UR22] ;  /* 0x00001620280075b4 */ /* 0x000fe20008011000 */
[----:B------:R-:W-:Y:S01]  /*18f0*/  UMOV UR25, UR33 ;  /* 0x0000002100197c82 */ /* 0x000fe20008000000 */
[----:B------:R-:W-:Y:S01]  /*1900*/  UMOV UR28, UR36 ;  /* 0x00000024001c7c82 */ /* 0x000fe20008000000 */
[----:B------:R-:W-:Y:S01]  /*1910*/  UMOV UR17, UR33 ;  /* 0x0000002100117c82 */ /* 0x000fe20008000000 */
[----:B------:R-:W-:Y:S01]  /*1920*/  UMOV UR19, UR27 ;  /* 0x0000001b00137c82 */ /* 0x000fe20008000000 */
[----:B------:R-:W-:Y:S01]  /*1930*/  UMOV UR20, UR36 ;  /* 0x0000002400147c82 */ /* 0x000fe20008000000 */
[----:B------:R-:W-:Y:S01]  /*1940*/  UMOV UR13, UR36 ;  /* 0x00000024000d7c82 */ /* 0x000fe20008000000 */
[----:B------:R-:W-:Y:S01]  /*1950*/  UMOV UR9, UR33 ;  /* 0x0000002100097c82 */ /* 0x000fe20008000000 */
[----:B------:R-:W-:Y:S01]  /*1960*/  UTMALDG.3D [UR24], [UR38], desc[UR22] ;  /* 0x00001618260075b4 */ /* 0x000fe20008011000 */
[----:B------:R-:W-:Y:S01]  /*1970*/  UMOV UR15, UR7 ;  /* 0x00000007000f7c82 */ /* 0x000fe20008000000 */
[----:B------:R-:W-:Y:S01]  /*1980*/  UTMALDG.3D [UR16], [UR38], desc[UR22] ;  /* 0x00001610260075b4 */ /* 0x000fe20008011000 */
[----:B------:R4:W-:Y:S02]  /*1990*/  UTMALDG.4D [UR8], [UR30], desc[UR22] ;  /* 0x000016081e0075b4 */ /* 0x0009e40008019000 */
[----:B----4-:R-:W-:-:S04]  /*19a0*/  UIADD3 UR12, UPT, UPT, UR12, 0x1, URZ ;  /* 0x000000010c0c7890 */ /* 0x010fc8000fffe0ff */
[----:B------:R-:W-:-:S09]  /*19b0*/  UISETP.NE.AND UP0, UPT, UR12, UR14, UPT ;  /* 0x0000000e0c00728c */ /* 0x000fd2000bf05270 */
[----:B--2---:R-:W-:Y:S05]  /*19c0*/  BRA.U UP0, `(.L_x_23) ;  /* 0xfffffffd00607547 */ /* 0x004fea000b83ffff */
.L_x_20:
[----:B------:R-:W-:Y:S01]  /*19d0*/  LEA R8, R15, UR5, 0x3 ;  /* 0x000000050f087c11 */ /* 0x000fe2000f8e18ff */
[----:B------:R-:W-:Y:S01]  /*19e0*/  @!P1 SYNCS.ARRIVE.TRANS64.A1T0 RZ, [UR5+0x98], RZ ;  /* 0x000098ffffff99a7 */ /* 0x000fe20008100005 */
[----:B------:R-:W-:Y:S01]  /*19f0*/  SHF.L.U32 R5, R14, 0x1f, RZ ;  /* 0x0000001f0e057819 */ /* 0x000fe200000006ff */
[----:B------:R-:W-:-:S03]  /*1a00*/  NOP ;  /* 0x0000000000007918 */ /* 0x000fc60000000000 */
[----:B-1--4-:R-:W1:Y:S01]  /*1a10*/  SYNCS.PHASECHK.TRANS64.TRYWAIT P0, [R8+URZ+0xa0], R5 ;  /* 0x0000a005080075a7 */ /* 0x012e6200080011ff */
[----:B------:R-:W-:Y:S01]  /*1a20*/  LEA R4, R15, UR5, 0x4 ;  /* 0x000000050f047c11 */ /* 0x000fe2000f8e20ff */
[----:B-1----:R-:W-:Y:S06]  /*1a30*/  @!P0 BRA `(.L_x_24) ;  /* 0x0000006800f48947 */ /* 0x002fec0003800000 */
.L_x_124:
[----:B-1----:R-:W1:Y:S01]  /*1a40*/  LDS.128 R4, [R4+0x110] ;  /* 0x0001100004047984 */ /* 0x002e620000000c00 */
[----:B---3--:R-:W-:Y:S01]  /*1a50*/  ISETP.GE.AND P0, PT, R2, 0x1, PT ;  /* 0x000000010200780c */ /* 0x008fe20003f06270 */
[----:B------:R-:W-:Y:S01]  /*1a60*/  VIADD R8, R8, 0xb0 ;  /* 0x000000b008087836 */ /* 0x000fe20000000000 */
[----:B------:R-:W-:Y:S01]  /*1a70*/  @!PT LDS RZ, [RZ] ;  /* 0x00000000fffff984 */ /* 0x000fe20000000800 */
[----:B------:R-:W-:Y:S01]  /*1a80*/  @!PT LDS RZ, [RZ] ;  /* 0x00000000fffff984 */ /* 0x000fe20000000800 */
[----:B------:R-:W-:Y:S01]  /*1a90*/  @!PT LDS RZ, [RZ] ;  /* 0x00000000fffff984 */ /* 0x000fe20000000800 */
[----:B------:R-:W-:Y:S01]  /*1aa0*/  @!PT LDS RZ, [RZ] ;  /* 0x00000000fffff984 */ /* 0x000fe20000000800 */
[----:B------:R2:W-:Y:S06]  /*1ab0*/  MEMBAR.ALL.CTA ;  /* 0x0000000000007992 */ /* 0x0005ec0000008000 */
[----:B--2---:R-:W2:Y:S01]  /*1ac0*/  FENCE.VIEW.ASYNC.S ;  /* 0x00000000000073c6 */ /* 0x004ea20000000000 */
[----:B------:R-:W-:-:S04]  /*1ad0*/  PRMT R8, RZ, 0x654, R8 ;  /* 0x00000654ff087816 */ /* 0x000fc80000000008 */
[----:B--2---:R2:W-:Y:S01]  /*1ae0*/  SYNCS.ARRIVE.TRANS64.RED.A1T0 RZ, [R8+URZ], RZ ;  /* 0x000000ff08ff79a7 */ /* 0x0045e200081004ff */
[----:B-1----:R-:W-:-:S13]  /*1af0*/  LOP3.LUT P2, RZ, R6, 0x1, RZ, 0xc0, !PT ;  /* 0x0000000106ff7812 */ /* 0x002fda000784c0ff */
[----:B------:R-:W-:Y:S01]  /*1b00*/  @P2 SHF.R.U32.HI R9, RZ, 0x10, R5 ;  /* 0x00000010ff092819 */ /* 0x000fe20000011605 */
[----:B------:R-:W-:Y:S01]  /*1b10*/  VOTEU.ANY UP0, P2 ;  /* 0x0000000000ff7886 */ /* 0x000fe20001000100 */
[----:B------:R-:W-:Y:S02]  /*1b20*/  @P2 MOV R11, R4 ;  /* 0x00000004000b2202 */ /* 0x000fe40000000f00 */
[----:B------:R-:W-:Y:S02]  /*1b30*/  @P2 R2UR.BROADCAST UR8, R9 ;  /* 0x00000000090822ca */ /* 0x000fe400008e0000 */
[----:B------:R-:W-:-:S11]  /*1b40*/  @P2 LOP3.LUT R10, R5, 0xffff, RZ, 0xc0, !PT ;  /* 0x0000ffff050a2812 */ /* 0x000fd600078ec0ff */
[----:B------:R-:W-:Y:S01]  /*1b50*/  @UP0 UMOV UR36, UR8 ;  /* 0x0000000800240c82 */ /* 0x000fe20008000000 */
[----:B--2---:R-:W-:Y:S05]  /*1b60*/  @!P0 BRA `(.L_x_25) ;  /* 0x0000000000b88947 */ /* 0x004fea0003800000 */
[----:B------:R-:W1:Y:S01]  /*1b70*/  LDC.64 R6, c[0x0][0xd18] ;  /* 0x00034600ff067b82 */ /* 0x000e620000000a00 */
[----:B------:R-:W-:-:S07]  /*1b80*/  ISETP.NE.AND P3, PT, R2, 0x1, PT ;  /* 0x000000010200780c */ /* 0x000fce0003f65270 */
[----:B------:R-:W2:Y:S08]  /*1b90*/  LDC.64 R8, c[0x0][0xd10] ;  /* 0x00034400ff087b82 */ /* 0x000eb00000000a00 */
[----:B------:R-:W3:Y:S08]  /*1ba0*/  LDC R17, c[0x0][0xd20] ;  /* 0x00034800ff117b82 */ /* 0x000ef00000000800 */
[----:B------:R-:W4:Y:S01]  /*1bb0*/  LDC R18, c[0x0][0xd0c] ;  /* 0x00034300ff127b82 */ /* 0x000f220000000800 */
[----:B-1----:R-:W-:Y:S01]  /*1bc0*/  IMAD.HI.U32 R22, R0, R7, RZ ;  /* 0x0000000700167227 */ /* 0x002fe200078e00ff */
[----:B------:R-:W-:-:S06]  /*1bd0*/  ISETP.NE.AND P0, PT, R6, 0x1, PT ;  /* 0x000000010600780c */ /* 0x000fcc0003f05270 */
[----:B------:R-:W1:Y:S01]  /*1be0*/  LDC.64 R4, c[0x0][0xd28] ;  /* 0x00034a00ff047b82 */ /* 0x000e620000000a00 */
[----:B--2---:R-:W-:-:S04]  /*1bf0*/  IMAD.HI.U32 R20, R3, R8, RZ ;  /* 0x0000000803147227 */ /* 0x004fc800078e00ff */
[----:B------:R-:W-:Y:S01]  /*1c00*/  IMAD.HI.U32 R24, R11, R8, RZ ;  /* 0x000000080b187227 */ /* 0x000fe200078e00ff */
[----:B------:R-:W-:Y:S02]  /*1c10*/  SHF.R.U32.HI R20, RZ, R9, R20 ;  /* 0x00000009ff147219 */ /* 0x000fe40000011614 */
[----:B---3--:R-:W-:Y:S01]  /*1c20*/  SHF.R.U32.HI R19, RZ, R17, R22 ;  /* 0x00000011ff137219 */ /* 0x008fe20000011616 */
[----:B------:R-:W-:Y:S01]  /*1c30*/  IMAD.HI.U32 R22, R10, R7, RZ ;  /* 0x000000070a167227 */ /* 0x000fe200078e00ff */
[----:B------:R-:W-:Y:S02]  /*1c40*/  SHF.R.U32.HI R24, RZ, R9, R24 ;  /* 0x00000009ff187219 */ /* 0x000fe40000011618 */
[----:B------:R-:W-:Y:S02]  /*1c50*/  SEL R19, R0, R19, !P0 ;  /* 0x0000001300137207 */ /* 0x000fe40004000000 */
[----:B------:R-:W-:Y:S02]  /*1c60*/  SHF.R.U32.HI R17, RZ, R17, R22 ;  /* 0x00000011ff117219 */ /* 0x000fe40000011616 */
[----:B----4-:R-:W-:-:S02]  /*1c70*/  ISETP.NE.AND P1, PT, R18, 0x1, PT ;  /* 0x000000011200780c */ /* 0x010fc40003f25270 */
[----:B------:R-:W-:Y:S02]  /*1c80*/  SEL R17, R10, R17, !P0 ;  /* 0x000000110a117207 */ /* 0x000fe40004000000 */
[----:B------:R-:W-:Y:S02]  /*1c90*/  SEL R21, R3, R20, !P1 ;  /* 0x0000001403157207 */ /* 0x000fe40004800000 */
[----:B------:R-:W-:Y:S01]  /*1ca0*/  SEL R7, R11, R24, !P1 ;  /* 0x000000180b077207 */ /* 0x000fe20004800000 */
[----:B-1----:R-:W-:Y:S01]  /*1cb0*/  IMAD.HI.U32 R20, R19, R4, RZ ;  /* 0x0000000413147227 */ /* 0x002fe200078e00ff */
[----:B------:R-:W-:-:S03]  /*1cc0*/  IADD3 R9, PT, PT, -R17, RZ, RZ ;  /* 0x000000ff11097210 */ /* 0x000fc60007ffe1ff */
[----:B------:R-:W-:Y:S01]  /*1cd0*/  IMAD.HI.U32 R8, R21, R4, RZ ;  /* 0x0000000415087227 */ /* 0x000fe200078e00ff */
[----:B------:R-:W-:-:S03]  /*1ce0*/  @P3 SHF.R.U32.HI R19, RZ, R5, R20 ;  /* 0x00000005ff133219 */ /* 0x000fc60000011614 */
[----:B------:R-:W-:Y:S01]  /*1cf0*/  IMAD R9, R6, R9, R10 ;  /* 0x0000000906097224 */ /* 0x000fe200078e020a */
        /* <DEDUP_REMOVED lines=12> */
[----:B------:R-:W-:-:S05]  /*1dc0*/  @!P0 SEL R5, R7, R20, !P3 ;  /* 0x0000001407058207 */ /* 0x000fca0005800000 */
[--C-:B------:R-:W-:Y:S02]  /*1dd0*/  @!P0 IMAD.IADD R8, R8, 0x1, -R5.reuse ;  /* 0x0000000108088824 */ /* 0x100fe400078e0a05 */
[----:B------:R-:W-:Y:S01]  /*1de0*/  @!P0 IMAD R5, R4, R21, R5 ;  /* 0x0000001504058224 */ /* 0x000fe200078e0205 */
[----:B------:R-:W-:Y:S01]  /*1df0*/  IADD3 R4, PT, PT, -R7, RZ, RZ ;  /* 0x000000ff07047210 */ /* 0x000fe20007ffe1ff */
[----:B------:R-:W-:Y:S02]  /*1e00*/  @!P0 IMAD R17, R2, R8, R7 ;  /* 0x0000000802118224 */ /* 0x000fe400078e0207 */
[----:B------:R-:W-:Y:S02]  /*1e10*/  @!P0 IMAD.MOV.U32 R7, RZ, RZ, R5 ;  /* 0x000000ffff078224 */ /* 0x000fe400078e0005 */
[----:B------:R-:W-:Y:S02]  /*1e20*/  IMAD R4, R18, R4, R11 ;  /* 0x0000000412047224 */ /* 0x000fe400078e020b */
[----:B------:R-:W-:-:S02]  /*1e30*/  IMAD R10, R17, R6, R9 ;  /* 0x00000006110a7224 */ /* 0x000fc400078e0209 */
[----:B------:R-:W-:Y:S02]  /*1e40*/  IMAD R11, R7, R18, R4 ;  /* 0x00000012070b7224 */ /* 0x000fe400078e0204 */
.L_x_25:
[----:B------:R-:W1:Y:S02]  /*1e50*/  LDCU UR8, c[0x0][0xd30] ;  /* 0x0001a600ff0877ac */ /* 0x000e640008000800 */
[----:B-1----:R-:W-:-:S09]  /*1e60*/  UISETP.NE.AND UP0, UPT, UR8, 0x1, UPT ;  /* 0x000000010800788c */ /* 0x002fd2000bf05270 */
[----:B------:R-:W-:Y:S05]  /*1e70*/  BRA.U UP0, `(.L_x_26) ;  /* 0x0000000100407547 */ /* 0x000fea000b800000 */
[----:B------:R-:W1:Y:S08]  /*1e80*/  LDC.64 R6, c[0x0][0xd10] ;  /* 0x00034400ff067b82 */ /* 0x000e700000000a00 */
[----:B------:R-:W2:Y:S08]  /*1e90*/  LDC.64 R4, c[0x0][0xd18] ;  /* 0x00034600ff047b82 */ /* 0x000eb00000000a00 */
[----:B------:R-:W3:Y:S08]  /*1ea0*/  LDC R8, c[0x0][0xd20] ;  /* 0x00034800ff087b82 */ /* 0x000ef00000000800 */
[----:B------:R-:W4:Y:S01]  /*1eb0*/  LDC R18, c[0x0][0xd0c] ;  /* 0x00034300ff127b82 */ /* 0x000f220000000800 */
[----:B-1----:R-:W-:-:S05]  /*1ec0*/  IMAD.HI.U32 R6, R11, R6, RZ ;  /* 0x000000060b067227 */ /* 0x002fca00078e00ff */
[----:B------:R-:W-:Y:S01]  /*1ed0*/  SHF.R.U32.HI R6, RZ, R7, R6 ;  /* 0x00000007ff067219 */ /* 0x000fe20000011606 */
[----:B--2---:R-:W-:Y:S01]  /*1ee0*/  IMAD.HI.U32 R5, R10, R5, RZ ;  /* 0x000000050a057227 */ /* 0x004fe200078e00ff */
[----:B------:R-:W-:-:S04]  /*1ef0*/  ISETP.NE.AND P0, PT, R4, 0x1, PT ;  /* 0x000000010400780c */ /* 0x000fc80003f05270 */
[----:B---3--:R-:W-:-:S04]  /*1f00*/  SHF.R.U32.HI R5, RZ, R8, R5 ;  /* 0x00000008ff057219 */ /* 0x008fc80000011605 */
[----:B------:R-:W-:Y:S02]  /*1f10*/  SEL R5, R10, R5, !P0 ;  /* 0x000000050a057207 */ /* 0x000fe40004000000 */
[----:B----4-:R-:W-:-:S04]  /*1f20*/  ISETP.NE.AND P1, PT, R18, 0x1, PT ;  /* 0x000000011200780c */ /* 0x010fc80003f25270 */
[----:B------:R-:W-:-:S05]  /*1f30*/  SEL R6, R11, R6, !P1 ;  /* 0x000000060b067207 */ /* 0x000fca0004800000 */
[----:B------:R-:W-:Y:S02]  /*1f40*/  IMAD.IADD R7, R5, 0x1, -R6 ;  /* 0x0000000105077824 */ /* 0x000fe400078e0a06 */
[----:B------:R-:W-:Y:S02]  /*1f50*/  IMAD.IADD R5, R6, 0x1, -R5 ;  /* 0x0000000106057824 */ /* 0x000fe400078e0a05 */
[----:B------:R-:W-:Y:S02]  /*1f60*/  IMAD R11, R7, R18, R11 ;  /* 0x00000012070b7224 */ /* 0x000fe400078e020b */
[----:B------:R-:W-:-:S07]  /*1f70*/  IMAD R10, R5, R4, R10 ;  /* 0x00000004050a7224 */ /* 0x000fce00078e020a */
.L_x_26:
[----:B------:R-:W-:Y:S01]  /*1f80*/  VIADD R15, R15, 0x1 ;  /* 0x000000010f0f7836 */ /* 0x000fe20000000000 */
[----:B------:R-:W-:Y:S01]  /*1f90*/  PLOP3.LUT P1, PT, PT, PT, PT, 0x80, 0x8 ;  /* 0x000000000008781c */ /* 0x000fe20003f2f070 */
[----:B------:R-:W-:Y:S02]  /*1fa0*/  IMAD.IADD R4, R11, 0x1, R58 ;  /* 0x000000010b047824 */ /* 0x000fe400078e023a */
[----:B------:R-:W-:Y:S01]  /*1fb0*/  IMAD.IADD R33, R10, 0x1, R51 ;  /* 0x000000010a217824 */ /* 0x000fe200078e0233 */
[C---:B------:R-:W-:Y:S02]  /*1fc0*/  ISETP.NE.AND P0, PT, R15.reuse, 0x2, PT ;  /* 0x000000020f00780c */ /* 0x040fe40003f05270 */
[----:B------:R-:W-:Y:S02]  /*1fd0*/  R2UR UR11, R4 ;  /* 0x00000000040b72ca */ /* 0x000fe400000e0000 */
[----:B------:R-:W-:Y:S02]  /*1fe0*/  SEL R5, RZ, 0x1, P0 ;  /* 0x00000001ff057807 */ /* 0x000fe40000000000 */
[----:B------:R-:W-:-:S02]  /*1ff0*/  SEL R15, R15, RZ, P0 ;  /* 0x000000ff0f0f7207 */ /* 0x000fc40000000000 */
[----:B------:R-:W-:Y:S01]  /*2000*/  LOP3.LUT R14, R14, R5, RZ, 0x3c, !PT ;  /* 0x000000050e0e7212 */ /* 0x000fe200078e3cff */
[----:B------:R-:W-:Y:S08]  /*2010*/  @P2 BRA `(.L_x_27) ;  /* 0xfffffff4003c2947 */ /* 0x000ff0000383ffff */
[----:B------:R-:W-:Y:S01]  /*2020*/  UIADD3 UR5, UPT, UPT, UR5, 0x28, URZ ;  /* 0x0000002805057890 */ /* 0x000fe2000fffe0ff */
[----:B------:R-:W-:-:S03]  /*2030*/  SHF.L.U32 R3, R16, 0x1f, RZ ;  /* 0x0000001f10037819 */ /* 0x000fc600000006ff */
[----:B------:R-:W-:-:S09]  /*2040*/  ULEA UR4, UR7, UR5, 0x3 ;  /* 0x0000000507047291 */ /* 0x000fd2000f8e18ff */
[----:B------:R-:W1:Y:S02]  /*2050*/  SYNCS.PHASECHK.TRANS64.TRYWAIT P0, [UR4], R3 ;  /* 0x00000003ff0075a7 */ /* 0x000e640008001104 */
[----:B-1----:R-:W-:Y:S05]  /*2060*/  @!P0 BRA `(.L_x_28) ;  /* 0x00000064007c8947 */ /* 0x002fea0003800000 */
.L_x_126:
[----:B------:R-:W-:-:S04]  /*2070*/  UIADD3 UR6, UPT, UPT, UR7, 0x1, URZ ;  /* 0x0000000107067890 */ /* 0x000fc8000fffe0ff */
[----:B------:R-:W-:-:S04]  /*2080*/  UISETP.NE.AND UP0, UPT, UR6, 0x5, UPT ;  /* 0x000000050600788c */ /* 0x000fc8000bf05270 */
[----:B------:R-:W-:Y:S02]  /*2090*/  USEL UR7, URZ, 0x1, UP0 ;  /* 0x00000001ff077887 */ /* 0x000fe40008000000 */
[----:B------:R-:W-:-:S04]  /*20a0*/  USEL UR6, UR6, URZ, UP0 ;  /* 0x000000ff06067287 */ /* 0x000fc80008000000 */
[----:B------:R-:W-:Y:S01]  /*20b0*/  ULEA UR4, UR6, UR5, 0x3 ;  /* 0x0000000506047291 */ /* 0x000fe2000f8e18ff */
[----:B------:R-:W-:-:S04]  /*20c0*/  LOP3.LUT R2, R16, UR7, RZ, 0x3c, !PT ;  /* 0x0000000710027c12 */ /* 0x000fc8000f8e3cff */
[----:B-1----:R-:W-:-:S04]  /*20d0*/  SHF.L.U32 R3, R2, 0x1f, RZ ;  /* 0x0000001f02037819 */ /* 0x002fc800000006ff */
[----:B------:R-:W1:Y:S02]  /*20e0*/  SYNCS.PHASECHK.TRANS64.TRYWAIT P0, [UR4], R3 ;  /* 0x00000003ff0075a7 */ /* 0x000e640008001104 */
[----:B-1----:R-:W-:Y:S05]  /*20f0*/  @!P0 BRA `(.L_x_29) ;  /* 0x0000006400708947 */ /* 0x002fea0003800000 */
.L_x_128:
        /* <DEDUP_REMOVED lines=9> */
.L_x_130:
        /* <DEDUP_REMOVED lines=9> */
.L_x_132:
[----:B------:R-:W-:-:S04]  /*2220*/  UIADD3 UR6, UPT, UPT, UR6, 0x1, URZ ;  /* 0x0000000106067890 */ /* 0x000fc8000fffe0ff */
[----:B------:R-:W-:-:S04]  /*2230*/  UISETP.NE.AND UP0, UPT, UR6, 0x5, UPT ;  /* 0x000000050600788c */ /* 0x000fc8000bf05270 */
[----:B------:R-:W-:Y:S02]  /*2240*/  USEL UR4, URZ, 0x1, UP0 ;  /* 0x00000001ff047887 */ /* 0x000fe40008000000 */
[----:B------:R-:W-:-:S04]  /*2250*/  USEL UR6, UR6, URZ, UP0 ;  /* 0x000000ff06067287 */ /* 0x000fc80008000000 */
[----:B------:R-:W-:Y:S01]  /*2260*/  ULEA UR6, UR6, UR5, 0x3 ;  /* 0x0000000506067291 */ /* 0x000fe2000f8e18ff */
[----:B-1----:R-:W-:-:S04]  /*2270*/  LOP3.LUT R3, R2, UR4, RZ, 0x3c, !PT ;  /* 0x0000000402037c12 */ /* 0x002fc8000f8e3cff */
[----:B------:R-:W-:Y:S01]  /*2280*/  SHF.L.U32 R3, R3, 0x1f, RZ ;  /* 0x0000001f03037819 */ /* 0x000fe200000006ff */
[----:B------:R-:W-:-:S07]  /*2290*/  IMAD.U32 R0, RZ, RZ, UR6 ;  /* 0x00000006ff007e24 */ /* 0x000fce000f8e00ff */
.L_x_32:
[----:B-1----:R1:W2:Y:S02]  /*22a0*/  SYNCS.PHASECHK.TRANS64.TRYWAIT P0, [R0+URZ], R3 ;  /* 0x00000003000075a7 */ /* 0x0022a400080011ff */
[----:B--2---:R-:W-:Y:S05]  /*22b0*/  @!P0 NANOSLEEP.SYNCS 0x989680 ;  /* 0x009896800000895d */ /* 0x004fea0003900000 */
[----:B------:R-:W2:Y:S02]  /*22c0*/  @!P0 SYNCS.PHASECHK.TRANS64 P0, [R0+URZ], R3 ;  /* 0x00000003000085a7 */ /* 0x000ea400080010ff */
[----:B--2---:R-:W-:Y:S05]  /*22d0*/  @P0 EXIT ;  /* 0x000000000000094d */ /* 0x004fea0003800000 */
[----:B------:R-:W-:Y:S05]  /*22e0*/  BRA `(.L_x_32) ;  /* 0xfffffffc00ec7947 */ /* 0x000fea000383ffff */
.L_x_17:
[----:B------:R-:W-:-:S04]  /*22f0*/  UISETP.NE.AND UP1, UPT, UR37, URZ, UPT ;  /* 0x000000ff2500728c */ /* 0x000fc8000bf25270 */
[----:B------:R-:W-:-:S09]  /*2300*/  UISETP.NE.OR UP1, UPT, UR8, 0x1, UP1 ;  /* 0x000000010800788c */ /* 0x000fd20008f25670 */
[----:B------:R-:W-:Y:S05]  /*2310*/  BRA.U UP1, `(.L_x_33) ;  /* 0x00000005014c7547 */ /* 0x000fea000b800000 */
[----:B------:R-:W-:Y:S01]  /*2320*/  HFMA2 R3, -RZ, RZ, 0, 0 ;  /* 0x00000000ff037431 */ /* 0x000fe200000001ff */
[----:B------:R-:W-:Y:S01]  /*2330*/  ISETP.NE.AND P2, PT, R4, RZ, PT ;  /* 0x000000ff0400720c */ /* 0x000fe20003f45270 */
[----:B------:R-:W-:Y:S01]  /*2340*/  IMAD.MOV.U32 R12, RZ, RZ, 0x1 ;  /* 0x00000001ff0c7424 */ /* 0x000fe200078e00ff */
[----:B------:R-:W-:Y:S01]  /*2350*/  CS2R R6, SRZ ;  /* 0x0000000000067805 */ /* 0x000fe2000001ff00 */
[----:B------:R-:W-:Y:S01]  /*2360*/  IMAD.MOV.U32 R5, RZ, RZ, RZ ;  /* 0x000000ffff057224 */ /* 0x000fe200078e00ff */
[----:B------:R-:W-:Y:S01]  /*2370*/  UMOV UR4, 0x400 ;  /* 0x0000040000047882 */ /* 0x000fe20000000000 */
[----:B------:R-:W-:Y:S01]  /*2380*/  UMOV UR6, URZ ;  /* 0x000000ff00067c82 */ /* 0x000fe20008000000 */
[----:B------:R-:W-:-:S12]  /*2390*/  ULEA UR37, UR37, UR4, 0x18 ;  /* 0x0000000425257291 */ /* 0x000fd8000f8ec0ff */
.L_x_37:
[----:B------:R-:W-:Y:S02]  /*23a0*/  LEA R0, R3, UR37, 0x3 ;  /* 0x0000002503007c11 */ /* 0x000fe4000f8e18ff */
[----:B------:R-:W-:-:S03]  /*23b0*/  SHF.L.U32 R9, R5, 0x1f, RZ ;  /* 0x0000001f05097819 */ /* 0x000fc600000006ff */
[----:B------:R-:W-:Y:S01]  /*23c0*/  VIADD R8, R0, 0xf0 ;  /* 0x000000f000087836 */ /* 0x000fe20000000000 */
[----:B------:R-:W1:Y:S02]  /*23d0*/  SYNCS.PHASECHK.TRANS64.TRYWAIT P0, [R0+URZ+0xe0], R9 ;  /* 0x0000e009000075a7 */ /* 0x000e6400080011ff */
[----:B-1----:R-:W-:Y:S05]  /*23e0*/  @!P0 BRA `(.L_x_34) ;  /* 0x0000006000fc8947 */ /* 0x002fea0003800000 */
.L_x_133:
[----:B------:R-:W-:Y:S01]  /*23f0*/  ULEA UR5, UR6, UR37, 0x3 ;  /* 0x0000002506057291 */ /* 0x000fe2000f8e18ff */
[----:B------:R-:W-:Y:S01]  /*2400*/  PRMT R8, RZ, 0x654, R8 ;  /* 0x00000654ff087816 */ /* 0x000fe20000000008 */
[----:B-1----:R-:W-:Y:S01]  /*2410*/  @!P2 IMAD.MOV.U32 R9, RZ, RZ, 0x10 ;  /* 0x00000010ff09a424 */ /* 0x002fe200078e00ff */
[----:B------:R-:W-:Y:S01]  /*2420*/  SHF.L.U32 R11, R12, 0x1f, RZ ;  /* 0x0000001f0c0b7819 */ /* 0x000fe200000006ff */
[----:B------:R-:W-:Y:S01]  /*2430*/  UIADD3 UR4, UPT, UPT, UR5, 0xa0, URZ ;  /* 0x000000a005047890 */ /* 0x000fe2000fffe0ff */
[----:B------:R1:W-:Y:S05]  /*2440*/  SYNCS.ARRIVE.TRANS64.RED.A1T0 RZ, [R8+URZ], RZ ;  /* 0x000000ff08ff79a7 */ /* 0x0003ea00081004ff */
[----:B------:R-:W-:Y:S01]  /*2450*/  IMAD.U32 R13, RZ, RZ, UR4 ;  /* 0x00000004ff0d7e24 */ /* 0x000fe2000f8e00ff */
[----:B------:R-:W2:Y:S04]  /*2460*/  SYNCS.PHASECHK.TRANS64.TRYWAIT P0, [UR5+0xb0], R11 ;  /* 0x0000b00bff0075a7 */ /* 0x000ea80008001105 */
[----:B------:R-:W-:Y:S01]  /*2470*/  PRMT R13, R4, 0x654, R13 ;  /* 0x00000654040d7816 */ /* 0x000fe2000000000d */
[----:B-12---:R-:W-:Y:S06]  /*2480*/  @!P0 BRA `(.L_x_35) ;  /* 0x0000006000e88947 */ /* 0x006fec0003800000 */
.L_x_135:
[----:B------:R-:W-:Y:S01]  /*2490*/  ULEA UR4, UR6, UR37, 0x4 ;  /* 0x0000002506047291 */ /* 0x000fe2000f8e20ff */
[----:B---3--:R-:W-:Y:S01]  /*24a0*/  SEL R2, R13, R2, !P2 ;  /* 0x000000020d027207 */ /* 0x008fe20005000000 */
[----:B------:R-:W-:Y:S01]  /*24b0*/  UIADD3 UR5, UPT, UPT, UR5, 0xa0, URZ ;  /* 0x000000a005057890 */ /* 0x000fe2000fffe0ff */
[----:B-1----:R-:W-:Y:S01]  /*24c0*/  LEA R0, R7, UR37, 0x3 ;  /* 0x0000002507007c11 */ /* 0x002fe2000f8e18ff */
[----:B------:R-:W-:Y:S01]  /*24d0*/  UIADD3 UR4, UPT, UPT, UR4, 0x110, URZ ;  /* 0x0000011004047890 */ /* 0x000fe2000fffe0ff */
[----:B------:R1:W-:Y:S01]  /*24e0*/  @!P2 SYNCS.ARRIVE.TRANS64.RED RZ, [R2+URZ], R9 ;  /* 0x0000000902ffa9a7 */ /* 0x0003e200080004ff */
[----:B------:R-:W-:Y:S01]  /*24f0*/  UIADD3 UR6, UPT, UPT, UR6, 0x1, URZ ;  /* 0x0000000106067890 */ /* 0x000fe2000fffe0ff */
[----:B------:R-:W-:-:S03]  /*2500*/  VIADD R3, R3, 0x1 ;  /* 0x0000000103037836 */ /* 0x000fc60000000000 */
[----:B------:R-:W-:Y:S02]  /*2510*/  UISETP.NE.AND UP0, UPT, UR6, 0x2, UPT ;  /* 0x000000020600788c */ /* 0x000fe4000bf05270 */
[----:B------:R-:W-:Y:S01]  /*2520*/  ISETP.NE.AND P0, PT, R3, 0x2, PT ;  /* 0x000000020300780c */ /* 0x000fe20003f05270 */
[----:B------:R-:W-:Y:S06]  /*2530*/  UGETNEXTWORKID.BROADCAST [UR4], [UR5] ;  /* 0x00000000040073ca */ /* 0x000fec0008000100 */
[----:B------:R-:W-:Y:S02]  /*2540*/  USEL UR4, URZ, 0x1, UP0 ;  /* 0x00000001ff047887 */ /* 0x000fe40008000000 */
[----:B------:R-:W-:-:S04]  /*2550*/  USEL UR6, UR6, URZ, UP0 ;  /* 0x000000ff06067287 */ /* 0x000fc80008000000 */
[----:B------:R-:W-:Y:S02]  /*2560*/  LOP3.LUT R12, R12, UR4, RZ, 0x3c, !PT ;  /* 0x000000040c0c7c12 */ /* 0x000fe4000f8e3cff */
[----:B-1----:R-:W-:-:S04]  /*2570*/  SHF.L.U32 R9, R6, 0x1f, RZ ;  /* 0x0000001f06097819 */ /* 0x002fc800000006ff */
[----:B------:R-:W1:Y:S02]  /*2580*/  SYNCS.PHASECHK.TRANS64.TRYWAIT P1, [R0+URZ+0xa0], R9 ;  /* 0x0000a009000075a7 */ /* 0x000e6400080211ff */
[----:B-1----:R-:W-:Y:S05]  /*2590*/  @!P1 BRA `(.L_x_36) ;  /* 0x0000006000bc9947 */ /* 0x002fea0003800000 */
.L_x_136:
[----:B------:R-:W-:Y:S01]  /*25a0*/  LEA R8, R7, UR37, 0x4 ;  /* 0x0000002507087c11 */ /* 0x000fe2000f8e20ff */
[----:B-1----:R-:W-:Y:S01]  /*25b0*/  VIADD R0, R0, 0xb0 ;  /* 0x000000b000007836 */ /* 0x002fe20000000000 */
[----:B------:R-:W-:Y:S01]  /*25c0*/  SEL R3, R3, RZ, P0 ;  /* 0x000000ff03037207 */ /* 0x000fe20000000000 */
[----:B------:R-:W-:-:S03]  /*25d0*/  VIADD R7, R7, 0x1 ;  /* 0x0000000107077836 */ /* 0x000fc60000000000 */
[----:B------:R-:W1:Y:S01]  /*25e0*/  LDS.128 R8, [R8+0x110] ;  /* 0x0001100008087984 */ /* 0x000e620000000c00 */
[----:B------:R-:W-:Y:S02]  /*25f0*/  PRMT R0, RZ, 0x654, R0 ;  /* 0x00000654ff007816 */ /* 0x000fe40000000000 */
[C---:B------:R-:W-:Y:S01]  /*2600*/  ISETP.NE.AND P1, PT, R7.reuse, 0x2, PT ;  /* 0x000000020700780c */ /* 0x040fe20003f25270 */
[----:B------:R-:W-:Y:S01]  /*2610*/  @!PT LDS RZ, [RZ] ;  /* 0x00000000fffff984 */ /* 0x000fe20000000800 */
[----:B------:R-:W-:Y:S01]  /*2620*/  @!PT LDS RZ, [RZ] ;  /* 0x00000000fffff984 */ /* 0x000fe20000000800 */
[----:B------:R-:W-:Y:S01]  /*2630*/  @!PT LDS RZ, [RZ] ;  /* 0x00000000fffff984 */ /* 0x000fe20000000800 */
[----:B------:R-:W-:Y:S01]  /*2640*/  @!PT LDS RZ, [RZ] ;  /* 0x00000000fffff984 */ /* 0x000fe20000000800 */
[----:B------:R2:W-:Y:S06]  /*2650*/  MEMBAR.ALL.CTA ;  /* 0x0000000000007992 */ /* 0x0005ec0000008000 */
[----:B--2---:R-:W2:Y:S01]  /*2660*/  FENCE.VIEW.ASYNC.S ;  /* 0x00000000000073c6 */ /* 0x004ea20000000000 */
[----:B------:R-:W-:Y:S01]  /*2670*/  SEL R7, R7, RZ, P1 ;  /* 0x000000ff07077207 */ /* 0x000fe20000800000 */
[----:B--2---:R2:W-:Y:S01]  /*2680*/  SYNCS.ARRIVE.TRANS64.RED.A1T0 RZ, [R0+URZ], RZ ;  /* 0x000000ff00ff79a7 */ /* 0x0045e200081004ff */
[----:B-1----:R-:W-:-:S02]  /*2690*/  LOP3.LUT P3, RZ, R10, 0x1, RZ, 0xc0, !PT ;  /* 0x000000010aff7812 */ /* 0x002fc4000786c0ff */
[----:B------:R-:W-:-:S04]  /*26a0*/  SEL R9, RZ, 0x1, P1 ;  /* 0x00000001ff097807 */ /* 0x000fc80000800000 */
[----:B------:R-:W-:Y:S02]  /*26b0*/  LOP3.LUT R6, R6, R9, RZ, 0x3c, !PT ;  /* 0x0000000906067212 */ /* 0x000fe400078e3cff */
[----:B--2---:R-:W-:-:S04]  /*26c0*/  SEL R0, RZ, 0x1, P0 ;  /* 0x00000001ff007807 */ /* 0x004fc80000000000 */
[----:B------:R-:W-:Y:S01]  /*26d0*/  LOP3.LUT R5, R5, R0, RZ, 0x3c, !PT ;  /* 0x0000000005057212 */ /* 0x000fe200078e3cff */
[----:B------:R-:W-:Y:S06]  /*26e0*/  @P3 BRA `(.L_x_37) ;  /* 0xfffffffc002c3947 */ /* 0x000fec000383ffff */
[----:B------:R-:W-:Y:S01]  /*26f0*/  ULEA UR5, UR6, UR37, 0x3 ;  /* 0x0000002506057291 */ /* 0x000fe2000f8e18ff */
[----:B------:R-:W-:-:S08]  /*2700*/  SHF.L.U32 R3, R12, 0x1f, RZ ;  /* 0x0000001f0c037819 */ /* 0x000fd000000006ff */
[----:B------:R-:W1:Y:S02]  /*2710*/  SYNCS.PHASECHK.TRANS64 P0, [UR5+0xb0], R3 ;  /* 0x0000b003ff0075a7 */ /* 0x000e640008001005 */
[----:B-1----:R-:W-:Y:S05]  /*2720*/  @P0 BRA `(.L_x_38) ;  /* 0x0000000000080947 */ /* 0x002fea0003800000 */
[----:B------:R-:W1:Y:S02]  /*2730*/  SYNCS.PHASECHK.TRANS64.TRYWAIT P0, [UR5+0xb0], R3 ;  /* 0x0000b003ff0075a7 */ /* 0x000e640008001105 */
[----:B-1----:R-:W-:Y:S05]  /*2740*/  @!P0 BRA `(.L_x_39) ;  /* 0x0000006000648947 */ /* 0x002fea0003800000 */
.L_x_38:
[----:B------:R-:W-:-:S04]  /*2750*/  UIADD3 UR4, UPT, UPT, UR6, 0x1, URZ ;  /* 0x0000000106047890 */ /* 0x000fc8000fffe0ff */
[----:B------:R-:W-:-:S04]  /*2760*/  UISETP.NE.AND UP0, UPT, UR4, 0x2, UPT ;  /* 0x000000020400788c */ /* 0x000fc8000bf05270 */
[----:B------:R-:W-:Y:S02]  /*2770*/  USEL UR7, URZ, 0x1, UP0 ;  /* 0x00000001ff077887 */ /* 0x000fe40008000000 */
[----:B------:R-:W-:-:S04]  /*2780*/  USEL UR4, UR4, URZ, UP0 ;  /* 0x000000ff04047287 */ /* 0x000fc80008000000 */
[----:B------:R-:W-:Y:S01]  /*2790*/  ULEA UR4, UR4, UR37, 0x3 ;  /* 0x0000002504047291 */ /* 0x000fe2000f8e18ff */
[----:B-1----:R-:W-:-:S04]  /*27a0*/  LOP3.LUT R3, R12, UR7, RZ, 0x3c, !PT ;  /* 0x000000070c037c12 */ /* 0x002fc8000f8e3cff */
[----:B------:R-:W-:-:S04]  /*27b0*/  SHF.L.U32 R0, R3, 0x1f, RZ ;  /* 0x0000001f03007819 */ /* 0x000fc800000006ff */
[----:B------:R-:W1:Y:S02]  /*27c0*/  SYNCS.PHASECHK.TRANS64 P0, [UR4+0xb0], R0 ;  /* 0x0000b000ff0075a7 */ /* 0x000e640008001004 */
[----:B-1----:R-:W-:Y:S05]  /*27d0*/  @P0 EXIT ;  /* 0x000000000000094d */ /* 0x002fea0003800000 */
[----:B------:R-:W-:Y:S02]  /*27e0*/  SHF.L.U32 R3, R3, 0x1f, RZ ;  /* 0x0000001f03037819 */ /* 0x000fe400000006ff */
[----:B------:R-:W-:-:S07]  /*27f0*/  MOV R0, UR4 ;  /* 0x0000000400007c02 */ /* 0x000fce0008000f00 */
.L_x_40:
[----:B-1----:R1:W2:Y:S02]  /*2800*/  SYNCS.PHASECHK.TRANS64.TRYWAIT P0, [R0+URZ+0xb0], R3 ;  /* 0x0000b003000075a7 */ /* 0x0022a400080011ff */
[----:B--2---:R-:W-:Y:S05]  /*2810*/  @!P0 NANOSLEEP.SYNCS 0x989680 ;  /* 0x009896800000895d */ /* 0x004fea0003900000 */
[----:B------:R-:W2:Y:S02]  /*2820*/  @!P0 SYNCS.PHASECHK.TRANS64 P0, [R0+URZ+0xb0], R3 ;  /* 0x0000b003000085a7 */ /* 0x000ea400080010ff */
[----:B--2---:R-:W-:Y:S05]  /*2830*/  @P0 EXIT ;  /* 0x000000000000094d */ /* 0x004fea0003800000 */
[----:B------:R-:W-:Y:S05]  /*2840*/  BRA `(.L_x_40) ;  /* 0xfffffffc00ec7947 */ /* 0x000fea000383ffff */
.L_x_33:
[----:B------:R-:W-:-:S09]  /*2850*/  UISETP.NE.AND UP1, UPT, UR8, URZ, UPT ;  /* 0x000000ff0800728c */ /* 0x000fd2000bf25270 */
[----:B------:R-:W-:Y:S05]  /*2860*/  BRA.U UP1, `(.L_x_41) ;  /* 0x0000000d01b07547 */ /* 0x000fea000b800000 */
[----:B------:R-:W-:Y:S01]  /*2870*/  UMOV UR4, 0x40 ;  /* 0x0000004000047882 */ /* 0x000fe20000000000 */
[----:B------:R-:W-:Y:S01]  /*2880*/  NOP ;  /* 0x0000000000007918 */ /* 0x000fe20000000000 */
[----:B------:R-:W-:Y:S01]  /*2890*/  ULEA UR4, UR37, UR4, 0x18 ;  /* 0x0000000425047291 */ /* 0x000fe2000f8ec0ff */
[----:B------:R-:W-:Y:S02]  /*28a0*/  UMOV UR5, 0x400 ;  /* 0x0000040000057882 */ /* 0x000fe40000000000 */
[----:B------:R-:W-:-:S06]  /*28b0*/  ULEA UR37, UR37, UR5, 0x18 ;  /* 0x0000000525257291 */ /* 0x000fcc000f8ec0ff */
[----:B------:R-:W1:Y:S02]  /*28c0*/  LDS.U8 R0, [UR4+0x1c] ;  /* 0x00001c04ff007984 */ /* 0x000e640008000000 */
[----:B-1----:R-:W-:-:S13]  /*28d0*/  ISETP.NE.AND P0, PT, R0, RZ, PT ;  /* 0x000000ff0000720c */ /* 0x002fda0003f05270 */
[----:B------:R-:W-:Y:S05]  /*28e0*/  @P0 BRA `(.L_x_42) ;  /* 0x0000000000580947 */ /* 0x000fea0003800000 */
[----:B------:R-:W-:-:S13]  /*28f0*/  ELECT P0, URZ, PT ;  /* 0x0000000000ff782f */ /* 0x000fda0003800000 */
[----:B------:R-:W-:Y:S05]  /*2900*/  @!P0 BRA `(.L_x_43) ;  /* 0x0000000000608947 */ /* 0x000fea0003800000 */
[----:B------:R-:W-:Y:S01]  /*2910*/  UMOV UR5, 0x10 ;  /* 0x0000001000057882 */ /* 0x000fe20000000000 */
[----:B------:R-:W-:Y:S01]  /*2920*/  HFMA2 R0, -RZ, RZ, 0, 5.9604644775390625e-08 ;  /* 0x00000001ff007431 */ /* 0x000fe200000001ff */
[----:B---3--:R-:W-:-:S03]  /*2930*/  MOV R2, 0xffff ;  /* 0x0000ffff00027802 */ /* 0x008fc60000000f00 */
[----:B------:R-:W-:Y:S04]  /*2940*/  DEPBAR.LE SB1, 0x36 ;  /* 0x00009d800000791a */ /* 0x000fe80000000000 */
[----:B------:R-:W1:Y:S02]  /*2950*/  UTCATOMSWS.FIND_AND_SET.ALIGN UP0, UR5, UR5 ;  /* 0x00000005000575e3 */ /* 0x000e640008000800 */
[----:B-1----:R-:W-:Y:S01]  /*2960*/  MOV R3, UR5 ;  /* 0x0000000500037c02 */ /* 0x002fe20008000f00 */
[----:B------:R-:W-:Y:S06]  /*2970*/  BRA.U UP0, `(.L_x_44) ;  /* 0x0000000100187547 */ /* 0x000fec000b800000 */
.L_x_45:
[----:B------:R-:W-:Y:S05]  /*2980*/  NANOSLEEP 0x64 ;  /* 0x000000640000795d */ /* 0x000fea0003800000 */
[----:B------:R-:W-:-:S05]  /*2990*/  UMOV UR5, 0x10 ;  /* 0x0000001000057882 */ /* 0x000fca0000000000 */
[----:B------:R-:W-:Y:S04]  /*29a0*/  DEPBAR.LE SB1, 0x36 ;  /* 0x00009d800000791a */ /* 0x000fe80000000000 */
[----:B------:R-:W1:Y:S02]  /*29b0*/  UTCATOMSWS.FIND_AND_SET.ALIGN UP0, UR5, UR5 ;  /* 0x00000005000575e3 */ /* 0x000e640008000800 */
[----:B-1----:R-:W-:Y:S01]  /*29c0*/  MOV R3, UR5 ;  /* 0x0000000500037c02 */ /* 0x002fe20008000f00 */
[----:B------:R-:W-:Y:S05]  /*29d0*/  BRA.U !UP0, `(.L_x_45) ;  /* 0xfffffffd08e87547 */ /* 0x000fea000b83ffff */
.L_x_44:
[-C--:B------:R-:W-:Y:S02]  /*29e0*/  SHF.L.U32 R2, R2, R3.reuse, RZ ;  /* 0x0000000302027219 */ /* 0x080fe400000006ff */
[----:B------:R-:W-:Y:S01]  /*29f0*/  SHF.L.U32 R0, R0, R3, RZ ;  /* 0x0000000300007219 */ /* 0x000fe200000006ff */
[----:B------:R-:W-:Y:S02]  /*2a00*/  IMAD.SHL.U32 R3, R3, 0x20, RZ ;  /* 0x0000002003037824 */ /* 0x000fe400078e00ff */
[----:B------:R1:W-:Y:S04]  /*2a10*/  ATOMS.OR RZ, [UR4+0x14], R2 ;  /* 0x00001402ffff798c */ /* 0x0003e8000b000004 */
[----:B------:R1:W-:Y:S04]  /*2a20*/  ATOMS.OR RZ, [UR4+0x18], R0 ;  /* 0x00001800ffff798c */ /* 0x0003e8000b000004 */
[----:B------:R1:W-:Y:S01]  /*2a30*/  STS [UR37+0x130], R3 ;  /* 0x00013003ff007988 */ /* 0x0003e20008000825 */
[----:B------:R-:W-:Y:S05]  /*2a40*/  BRA `(.L_x_43) ;  /* 0x0000000000107947 */ /* 0x000fea0003800000 */
.L_x_42:
[----:B------:R-:W-:Y:S02]  /*2a50*/  MOV R0, 0xffffffff ;  /* 0xffffffff00007802 */ /* 0x000fe40000000f00 */
[----:B---3--:R-:W-:-:S03]  /*2a60*/  MOV R2, 0x2a90 ;  /* 0x00002a9000027802 */ /* 0x008fc60000000f00 */
[----:B------:R1:W-:Y:S04]  /*2a70*/  STS [UR37+0x130], R0 ;  /* 0x00013000ff007988 */ /* 0x0003e80008000825 */
[----:B-1---5:R-:W-:Y:S05]  /*2a80*/  CALL.REL.NOINC `($__internal_1_$__cuda_sm10x_tcgen05_guardrail_trap_phase_invalid_during_alloc) ;  /* 0x00000064007c7944 */ /* 0x022fea0003c00000 */
.L_x_43:
[----:B------:R-:W-:Y:S05]  /*2a90*/  WARPSYNC.ALL ;  /* 0x0000000000007948 */ /* 0x000fea0003800000 */
[----:B------:R-:W2:Y:S01]  /*2aa0*/  S2UR UR4, SR_CgaCtaId ;  /* 0x00000000000479c3 */ /* 0x000ea20000008800 */
[----:B------:R-:W-:Y:S01]  /*2ab0*/  UMOV UR5, 0x400 ;  /* 0x0000040000057882 */ /* 0x000fe20000000000 */
[----:B------:R-:W-:-:S06]  /*2ac0*/  NOP ;  /* 0x0000000000007918 */ /* 0x000fcc0000000000 */
[----:B------:R-:W-:Y:S06]  /*2ad0*/  BAR.ARV 0x6, 0xa0 ;  /* 0x0182800000007b1d */ /* 0x000fec0000002000 */
[----:B------:R-:W4:Y:S01]  /*2ae0*/  LDCU UR12, c[0x0][0x38c] ;  /* 0x00007180ff0c77ac */ /* 0x000f220008000800 */
[----:B------:R-:W-:Y:S01]  /*2af0*/  IMAD.MOV.U32 R11, RZ, RZ, 0x1 ;  /* 0x00000001ff0b7424 */ /* 0x000fe200078e00ff */
[----:B------:R-:W-:Y:S01]  /*2b00*/  CS2R R8, SRZ ;  /* 0x0000000000087805 */ /* 0x000fe2000001ff00 */
[----:B------:R-:W-:Y:S01]  /*2b10*/  IMAD.MOV.U32 R10, RZ, RZ, RZ ;  /* 0x000000ffff0a7224 */ /* 0x000fe200078e00ff */
[----:B------:R-:W-:Y:S01]  /*2b20*/  UISETP.LT.AND UP0, UPT, UR14, 0x1, UPT ;  /* 0x000000010e00788c */ /* 0x000fe2000bf01270 */
[----:B------:R-:W-:Y:S01]  /*2b30*/  UMOV UR18, URZ ;  /* 0x000000ff00127c82 */ /* 0x000fe20008000000 */
[----:B------:R-:W-:-:S02]  /*2b40*/  UMOV UR17, URZ ;  /* 0x000000ff00117c82 */ /* 0x000fc40008000000 */
[----:B------:R-:W-:Y:S02]  /*2b50*/  USEL UR8, UR14, 0x1, !UP0 ;  /* 0x000000010e087887 */ /* 0x000fe4000c000000 */
[----:B--2---:R-:W-:Y:S02]  /*2b60*/  ULEA UR4, UR4, UR5, 0x18 ;  /* 0x0000000504047291 */ /* 0x004fe4000f8ec0ff */
[----:B------:R-:W-:Y:S02]  /*2b70*/  UIADD3 UR8, UPT, UPT, -UR8, URZ, URZ ;  /* 0x000000ff08087290 */ /* 0x000fe4000fffe1ff */
[----:B------:R-:W-:Y:S02]  /*2b80*/  UIADD3 UR9, UPT, UPT, UR4, 0x8400, URZ ;  /* 0x0000840004097890 */ /* 0x000fe4000fffe0ff */
[----:B------:R-:W-:Y:S02]  /*2b90*/  UIADD3 UR10, UPT, UPT, UR4, 0x1c400, URZ ;  /* 0x0001c400040a7890 */ /* 0x000fe4000fffe0ff */
[----:B------:R-:W-:Y:S01]  /*2ba0*/  UIADD3 UR11, UPT, UPT, UR4, 0x30400, URZ ;  /* 0x00030400040b7890 */ /* 0x000fe2000fffe0ff */
[----:B-1----:R-:W1:Y:S01]  /*2bb0*/  LDS R0, [UR4+0x130] ;  /* 0x00013004ff007984 */ /* 0x002e620008000800 */
[----:B------:R-:W-:-:S02]  /*2bc0*/  USHF.R.U32.HI UR9, URZ, 0x4, UR9 ;  /* 0x00000004ff097899 */ /* 0x000fc40008011609 */
[----:B------:R-:W-:Y:S02]  /*2bd0*/  USHF.R.U32.HI UR10, URZ, 0x4, UR10 ;  /* 0x00000004ff0a7899 */ /* 0x000fe4000801160a */
[----:B------:R-:W-:Y:S02]  /*2be0*/  USHF.R.U32.HI UR11, URZ, 0x4, UR11 ;  /* 0x00000004ff0b7899 */ /* 0x000fe4000801160b */
[----:B------:R-:W-:Y:S02]  /*2bf0*/  ULOP3.LUT UR9, UR9, 0x3fff, URZ, 0xc0, !UPT ;  /* 0x00003fff09097892 */ /* 0x000fe4000f8ec0ff */
[----:B------:R-:W-:Y:S02]  /*2c00*/  ULOP3.LUT UR10, UR10, 0x3fff, URZ, 0xc0, !UPT ;  /* 0x00003fff0a0a7892 */ /* 0x000fe4000f8ec0ff */
[----:B------:R-:W-:Y:S02]  /*2c10*/  ULOP3.LUT UR11, UR11, 0x3fff, URZ, 0xc0, !UPT ;  /* 0x00003fff0b0b7892 */ /* 0x000fe4000f8ec0ff */
[----:B------:R-:W-:-:S02]  /*2c20*/  ULOP3.LUT UR9, UR9, 0x10000, URZ, 0xfc, !UPT ;  /* 0x0001000009097892 */ /* 0x000fc4000f8efcff */
[----:B------:R-:W-:Y:S02]  /*2c30*/  ULOP3.LUT UR10, UR10, 0x10000, URZ, 0xfc, !UPT ;  /* 0x000100000a0a7892 */ /* 0x000fe4000f8efcff */
[----:B------:R-:W-:Y:S02]  /*2c40*/  ULOP3.LUT UR11, UR11, 0x10000, URZ, 0xfc, !UPT ;  /* 0x000100000b0b7892 */ /* 0x000fe4000f8efcff */
[----:B----4-:R-:W-:Y:S01]  /*2c50*/  UISETP.GE.AND UP0, UPT, UR12, 0x1, UPT ;  /* 0x000000010c00788c */ /* 0x010fe2000bf06270 */
[----:B-1----:R-:W-:Y:S01]  /*2c60*/  R2UR UR19, R0 ;  /* 0x00000000001372ca */ /* 0x002fe200000e0000 */
[----:B------:R-:W-:-:S05]  /*2c70*/  IMAD.MOV.U32 R0, RZ, RZ, 0x810 ;  /* 0x00000810ff007424 */ /* 0x000fca00078e00ff */
[C---:B------:R-:W-:Y:S02]  /*2c80*/  R2UR UR7, R0.reuse ;  /* 0x00000000000772ca */ /* 0x040fe400000e0000 */
[C---:B------:R-:W-:Y:S02]  /*2c90*/  R2UR UR6, R0.reuse ;  /* 0x00000000000672ca */ /* 0x040fe400000e0000 */
[----:B------:R-:W-:-:S03]  /*2ca0*/  R2UR UR5, R0 ;  /* 0x00000000000572ca */ /* 0x000fc600000e0000 */
[----:B------:R-:W-:Y:S02]  /*2cb0*/  ULOP3.LUT UR16, UR19, 0x1, URZ, 0xc0, !UPT ;  /* 0x0000000113107892 */ /* 0x000fe4000f8ec0ff */
[----:B------:R-:W-:Y:S02]  /*2cc0*/  UIADD3 UR24, UPT, UPT, UR19, 0x81, URZ ;  /* 0x0000008113187890 */ /* 0x000fe4000fffe0ff */
[----:B------:R-:W-:Y:S02]  /*2cd0*/  UIADD3 UR20, UPT, UPT, UR19, 0x83, URZ ;  /* 0x0000008313147890 */ /* 0x000fe4000fffe0ff */
[----:B------:R-:W-:Y:S02]  /*2ce0*/  ULOP3.LUT UR16, UR16, 0x494, URZ, 0xfc, !UPT ;  /* 0x0000049410107892 */ /* 0x000fe4000f8efcff */
[----:B------:R-:W-:Y:S02]  /*2cf0*/  ULOP3.LUT UR15, UR24, 0x1, URZ, 0xc0, !UPT ;  /* 0x00000001180f7892 */ /* 0x000fe4000f8ec0ff */
[----:B------:R-:W-:-:S02]  /*2d00*/  ULOP3.LUT UR13, UR20, 0x1, URZ, 0xc0, !UPT ;  /* 0x00000001140d7892 */ /* 0x000fc4000f8ec0ff */
[----:B------:R-:W-:Y:S02]  /*2d10*/  UPRMT UR27, UR16, 0x5410, UR7 ;  /* 0x00005410101b7896 */ /* 0x000fe40008000007 */
[----:B------:R-:W-:Y:S02]  /*2d20*/  UIADD3 UR26, UPT, UPT, UR19, 0x80, URZ ;  /* 0x00000080131a7890 */ /* 0x000fe4000fffe0ff */
[----:B------:R-:W-:Y:S02]  /*2d30*/  ULOP3.LUT UR22, UR19, 0xfffffffe, URZ, 0xc0, !UPT ;  /* 0xfffffffe13167892 */ /* 0x000fe4000f8ec0ff */
[----:B------:R-:W-:Y:S02]  /*2d40*/  ULOP3.LUT UR15, UR15, 0x494, URZ, 0xfc, !UPT ;  /* 0x000004940f0f7892 */ /* 0x000fe4000f8efcff */
[----:B------:R-:W-:Y:S02]  /*2d50*/  ULOP3.LUT UR13, UR13, 0x494, URZ, 0xfc, !UPT ;  /* 0x000004940d0d7892 */ /* 0x000fe4000f8efcff */
[----:B------:R-:W-:-:S02]  /*2d60*/  ULOP3.LUT UR26, UR26, 0xfffffffe, URZ, 0xc0, !UPT ;  /* 0xfffffffe1a1a7892 */ /* 0x000fc4000f8ec0ff */
[----:B------:R-:W-:Y:S02]  /*2d70*/  ULOP3.LUT UR24, UR24, 0xfffffffe, URZ, 0xc0, !UPT ;  /* 0xfffffffe18187892 */ /* 0x000fe4000f8ec0ff */
[----:B------:R-:W-:Y:S02]  /*2d80*/  UIADD3 UR22, UPT, UPT, UR22, 0x82, URZ ;  /* 0x0000008216167890 */ /* 0x000fe4000fffe0ff */
[----:B------:R-:W-:Y:S02]  /*2d90*/  ULOP3.LUT UR20, UR20, 0xfffffffe, URZ, 0xc0, !UPT ;  /* 0xfffffffe14147892 */ /* 0x000fe4000f8ec0ff */
[----:B------:R-:W-:Y:S02]  /*2da0*/  UPRMT UR25, UR15, 0x5410, UR6 ;  /* 0x000054100f197896 */ /* 0x000fe40008000006 */
[----:B------:R-:W-:Y:S01]  /*2db0*/  UPRMT UR21, UR13, 0x5410, UR5 ;  /* 0x000054100d157896 */ /* 0x000fe20008000005 */
[----:B------:R-:W-:-:S11]  /*2dc0*/  UMOV UR23, UR27 ;  /* 0x0000001b00177c82 */ /* 0x000fd60008000000 */
.L_x_52:
[----:B------:R-:W-:Y:S02]  /*2dd0*/  LEA R0, R10, UR4, 0x3 ;  /* 0x000000040a007c11 */ /* 0x000fe4000f8e18ff */
[----:B------:R-:W-:Y:S02]  /*2de0*/  SHF.L.U32 R5, R9, 0x1f, RZ ;  /* 0x0000001f09057819 */ /* 0x000fe400000006ff */
[----:B------:R-:W-:Y:S01]  /*2df0*/  PLOP3.LUT P0, PT, PT, PT, UP0, 0x80, 0x8 ;  /* 0x000000000008781c */ /* 0x000fe20003f0f008 */
[----:B------:R-:W-:Y:S01]  /*2e00*/  VIADD R3, R0, 0xb0 ;  /* 0x000000b000037836 */ /* 0x000fe20000000000 */
[----:B-1----:R-:W1:Y:S02]  /*2e10*/  SYNCS.PHASECHK.TRANS64.TRYWAIT P1, [R0+URZ+0xa0], R5 ;  /* 0x0000a005000075a7 */ /* 0x002e6400080211ff */
[----:B-1-3--:R-:W-:Y:S09]  /*2e20*/  @!P1 BRA `(.L_x_46) ;  /* 0x0000005800c49947 */ /* 0x00aff20003800000 */
.L_x_138:
[----:B------:R-:W-:Y:S01]  /*2e30*/  LEA R4, R10, UR4, 0x4 ;  /* 0x000000040a047c11 */ /* 0x000fe2000f8e20ff */
[----:B------:R-:W-:Y:S01]  /*2e40*/  @UP0 ULEA UR5, UR17, UR4, 0x3 ;  /* 0x0000000411050291 */ /* 0x000fe2000f8e18ff */
[----:B------:R-:W-:Y:S01]  /*2e50*/  PLOP3.LUT P2, PT, PT, PT, PT, 0x80, 0x8 ;  /* 0x000000000008781c */ /* 0x000fe20003f4f070 */
[----:B------:R-:W-:Y:S01]  /*2e60*/  ULEA UR6, UR18, UR4, 0x3 ;  /* 0x0000000412067291 */ /* 0x000fe2000f8e18ff */
[----:B------:R-:W-:Y:S01]  /*2e70*/  PRMT R3, RZ, 0x654, R3 ;  /* 0x00000654ff037816 */ /* 0x000fe20000000003 */
[----:B------:R-:W-:Y:S01]  /*2e80*/  ULEA UR7, UR18, UR19, 0x6 ;  /* 0x0000001312077291 */ /* 0x000fe2000f8e30ff */
[----:B-1----:R-:W1:Y:S01]  /*2e90*/  LDS.128 R4, [R4+0x110] ;  /* 0x0001100004047984 */ /* 0x002e620000000c00 */
[----:B---3--:R-:W-:Y:S02]  /*2ea0*/  @P0 SHF.L.U32 R2, R8, 0x1f, RZ ;  /* 0x0000001f08020819 */ /* 0x008fe400000006ff */
[----:B------:R-:W-:Y:S01]  /*2eb0*/  SHF.L.U32 R0, R11, 0x1f, RZ ;  /* 0x0000001f0b007819 */ /* 0x000fe200000006ff */
[----:B------:R-:W-:Y:S01]  /*2ec0*/  @!PT LDS RZ, [RZ] ;  /* 0x00000000fffff984 */ /* 0x000fe20000000800 */
[----:B------:R-:W-:Y:S01]  /*2ed0*/  @!PT LDS RZ, [RZ] ;  /* 0x00000000fffff984 */ /* 0x000fe20000000800 */
[----:B------:R-:W-:Y:S01]  /*2ee0*/  @!PT LDS RZ, [RZ] ;  /* 0x00000000fffff984 */ /* 0x000fe20000000800 */
[----:B------:R-:W-:Y:S01]  /*2ef0*/  @!PT LDS RZ, [RZ] ;  /* 0x00000000fffff984 */ /* 0x000fe20000000800 */
[----:B------:R2:W-:Y:S06]  /*2f00*/  MEMBAR.ALL.CTA ;  /* 0x0000000000007992 */ /* 0x0005ec0000008000 */
[----:B--2---:R-:W2:Y:S02]  /*2f10*/  FENCE.VIEW.ASYNC.S ;  /* 0x00000000000073c6 */ /* 0x004ea40000000000 */
[----:B--2---:R2:W-:Y:S01]  /*2f20*/  SYNCS.ARRIVE.TRANS64.RED.A1T0 RZ, [R3+URZ], RZ ;  /* 0x000000ff03ff79a7 */ /* 0x0045e200081004ff */
[----:B------:R2:W3:Y:S01]  /*2f30*/  @P0 SYNCS.PHASECHK.TRANS64.TRYWAIT P2, [UR5], R2 ;  /* 0x00000002ff0005a7 */ /* 0x0004e20008041105 */
[----:B-1----:R-:W-:Y:S01]  /*2f40*/  LOP3.LUT P1, RZ, R6, 0x1, RZ, 0xc0, !PT ;  /* 0x0000000106ff7812 */ /* 0x002fe2000782c0ff */
[----:B------:R-:W1:Y:S02]  /*2f50*/  SYNCS.PHASECHK.TRANS64.TRYWAIT P0, [UR6+0xd0], R0 ;  /* 0x0000d000ff0075a7 */ /* 0x000e640008001106 */
[----:B-123--:R-:W-:Y:S10]  /*2f60*/  @!P0 BRA `(.L_x_47) ;  /* 0x0000005800888947 */ /* 0x00eff40003800000 */
.L_x_140:
[----:B------:R-:W-:Y:S01]  /*2f70*/  IADD3 R10, PT, PT, R10, 0x1, RZ ;  /* 0x000000010a0a7810 */ /* 0x000fe20007ffe0ff */
[----:B------:R-:W-:Y:S06]  /*2f80*/  BRA.U !UP0, `(.L_x_48) ;  /* 0x0000000108d07547 */ /* 0x000fec000b800000 */
[----:B------:R-:W-:Y:S01]  /*2f90*/  UMOV UR16, URZ ;  /* 0x000000ff00107c82 */ /* 0x000fe20008000000 */
[----:B------:R-:W-:Y:S01]  /*2fa0*/  UMOV UR15, UR8 ;  /* 0x00000008000f7c82 */ /* 0x000fe20008000000 */
[----:B------:R-:W-:Y:S01]  /*2fb0*/  UMOV UR13, UR14 ;  /* 0x0000000e000d7c82 */ /* 0x000fe20008000000 */
[----:B------:R-:W-:-:S05]  /*2fc0*/  UMOV UR12, UR17 ;  /* 0x00000011000c7c82 */ /* 0x000fca0008000000 */
.L_x_51:
[----:B------:R-:W-:Y:S02]  /*2fd0*/  UIADD3 UR15, UPT, UPT, UR15, 0x1, URZ ;  /* 0x000000010f0f7890 */ /* 0x000fe4000fffe0ff */
[----:B--2---:R-:W-:Y:S02]  /*2fe0*/  ULEA UR5, UR12, UR4, 0x3 ;  /* 0x000000040c057291 */ /* 0x004fe4000f8e18ff */
[----:B------:R-:W-:Y:S01]  /*2ff0*/  UISETP.NE.AND UP1, UPT, UR15, URZ, UPT ;  /* 0x000000ff0f00728c */ /* 0x000fe2000bf25270 */
[----:B---3--:R-:W-:Y:S10]  /*3000*/  @P2 BRA `(.L_x_49) ;  /* 0x00000000000c2947 */ /* 0x008ff40003800000 */
[----:B-1----:R-:W-:Y:S04]  /*3010*/  SHF.L.U32 R3, R8, 0x1f, RZ ;  /* 0x0000001f08037819 */ /* 0x002fe800000006ff */
[----:B------:R-:W1:Y:S02]  /*3020*/  SYNCS.PHASECHK.TRANS64.TRYWAIT P0, [UR5], R3 ;  /* 0x00000003ff0075a7 */ /* 0x000e640008001105 */
[----:B-1----:R-:W-:Y:S05]  /*3030*/  @!P0 BRA `(.L_x_50) ;  /* 0x00000058006c8947 */ /* 0x002fea0003800000 */
.L_x_49:
[----:B------:R-:W-:Y:S01]  /*3040*/  UISETP.NE.AND UP2, UPT, UR13, 0x1, UPT ;  /* 0x000000010d00788c */ /* 0x000fe2000bf45270 */
[----:B------:R-:W-:Y:S01]  /*3050*/  PLOP3.LUT P2, PT, PT, PT, PT, 0x80, 0x8 ;  /* 0x000000000008781c */ /* 0x000fe20003f4f070 */
[----:B------:R-:W-:Y:S02]  /*3060*/  UIADD3 UR17, UPT, UPT, UR12, 0x1, URZ ;  /* 0x000000010c117890 */ /* 0x000fe4000fffe0ff */
[----:B------:R-:W-:Y:S02]  /*3070*/  ULEA UR30, UR12, UR10, 0xa ;  /* 0x0000000a0c1e7291 */ /* 0x000fe4000f8e50ff */
[----:B------:R-:W-:Y:S01]  /*3080*/  UISETP.NE.AND UP3, UPT, UR17, 0x5, UPT ;  /* 0x000000051100788c */ /* 0x000fe2000bf65270 */
[----:B------:R-:W-:Y:S01]  /*3090*/  PLOP3.LUT P0, PT, PT, PT, UP2, 0x80, 0x8 ;  /* 0x000000000008781c */ /* 0x000fe20003f0f028 */
[----:B------:R-:W-:Y:S02]  /*30a0*/  ULEA UR32, UR12, UR11, 0x7 ;  /* 0x0000000b0c207291 */ /* 0x000fe4000f8e38ff */
[----:B------:R-:W-:Y:S02]  /*30b0*/  USEL UR29, URZ, 0x1, UP3 ;  /* 0x00000001ff1d7887 */ /* 0x000fe40009800000 */
[----:B------:R-:W-:Y:S02]  /*30c0*/  USEL UR17, UR17, URZ, UP3 ;  /* 0x000000ff11117287 */ /* 0x000fe40009800000 */
[----:B------:R-:W-:Y:S02]  /*30d0*/  UIADD3 UR44, UPT, UPT, UR30, 0x4, URZ ;  /* 0x000000041e2c7890 */ /* 0x000fe4000fffe0ff */
[----:B------:R-:W-:Y:S01]  /*30e0*/  @UP2 ULEA UR28, UR17, UR4, 0x3 ;  /* 0x00000004111c2291 */ /* 0x000fe2000f8e18ff */
[----:B------:R-:W-:Y:S01]  /*30f0*/  LOP3.LUT R8, R8, UR29, RZ, 0x3c, !PT ;  /* 0x0000001d08087c12 */ /* 0x000fe2000f8e3cff */
[----:B------:R-:W-:Y:S02]  /*3100*/  UISETP.NE.U32.AND UP2, UPT, UR16, URZ, UPT ;  /* 0x000000ff1000728c */ /* 0x000fe4000bf45070 */
[----:B------:R-:W-:Y:S01]  /*3110*/  UIADD3 UR40, UPT, UPT, UR30, 0x200, URZ ;  /* 0x000002001e287890 */ /* 0x000fe2000fffe0ff */
[----:B-1----:R-:W-:Y:S01]  /*3120*/  @P0 SHF.L.U32 R0, R8, 0x1f, RZ ;  /* 0x0000001f08000819 */ /* 0x002fe200000006ff */
[----:B------:R-:W-:Y:S02]  /*3130*/  UIADD3 UR36, UPT, UPT, UR30, 0x204, URZ ;  /* 0x000002041e247890 */ /* 0x000fe4000fffe0ff */
[----:B------:R-:W-:Y:S01]  /*3140*/  UIADD3 UR5, UPT, UPT, UR5, 0x28, URZ ;  /* 0x0000002805057890 */ /* 0x000fe2000fffe0ff */
[----:B------:R2:W3:Y:S01]  /*3150*/  @P0 SYNCS.PHASECHK.TRANS64.TRYWAIT P2, [UR28], R0 ;  /* 0x00000000ff0005a7 */ /* 0x0004e2000804111c */
[----:B------:R-:W-:Y:S02]  /*3160*/  ULEA UR28, UR12, UR9, 0xa ;  /* 0x000000090c1c7291 */ /* 0x000fe4000f8e50ff */
[----:B------:R-:W-:Y:S02]  /*3170*/  UIADD3 UR13, UPT, UPT, UR13, -0x1, URZ ;  /* 0xffffffff0d0d7890 */ /* 0x000fe4000fffe0ff */
[----:B------:R-:W-:Y:S02]  /*3180*/  UIADD3 UR42, UPT, UPT, UR28, 0x2, URZ ;  /* 0x000000021c2a7890 */ /* 0x000fe4000fffe0ff */
[----:B------:R-:W-:Y:S02]  /*3190*/  UIADD3 UR38, UPT, UPT, UR28, 0x4, URZ ;  /* 0x000000041c267890 */ /* 0x000fe4000fffe0ff */
[----:B------:R-:W-:Y:S01]  /*31a0*/  UIADD3 UR34, UPT, UPT, UR28, 0x6, URZ ;  /* 0x000000061c227890 */ /* 0x000fe2000fffe0ff */
[----:B------:R-:W-:Y:S01]  /*31b0*/  UMOV UR33, 0x4008 ;  /* 0x0000400800217882 */ /* 0x000fe20000000000 */
[----:B------:R-:W-:Y:S01]  /*31c0*/  UMOV UR31, 0x40004040 ;  /* 0x40004040001f7882 */ /* 0x000fe20000000000 */
[----:B------:R2:W-:Y:S01]  /*31d0*/  UTCCP.T.S.128dp128bit tmem[UR19+0x80], gdesc[UR32] ;  /* 0x00008020130079e7 */ /* 0x0005e20008180000 */
[----:B------:R-:W-:Y:S01]  /*31e0*/  UMOV UR29, 0x40004040 ;  /* 0x40004040001d7882 */ /* 0x000fe20000000000 */
[----:B------:R-:W-:Y:S01]  /*31f0*/  UMOV UR45, 0x40004040 ;  /* 0x40004040002d7882 */ /* 0x000fe20000000000 */
[----:B------:R2:W-:Y:S01]  /*3200*/  UTCHMMA gdesc[UR28], gdesc[UR30], tmem[UR7], tmem[UR26], idesc[UR27], UP2 ;  /* 0x00ff1a1e1c0075ea */ /* 0x0005e20009000007 */
[----:B------:R-:W-:Y:S01]  /*3210*/  UMOV UR43, 0x40004040 ;  /* 0x40004040002b7882 */ /* 0x000fe20000000000 */
[----:B------:R-:W-:Y:S01]  /*3220*/  UMOV UR41, 0x40004040 ;  /* 0x4000404000297882 */ /* 0x000fe20000000000 */
[----:B------:R2:W-:Y:S01]  /*3230*/  UTCHMMA gdesc[UR42], gdesc[UR44], tmem[UR7], tmem[UR24], idesc[UR25], UPT ;  /* 0x00ff182c2a0075ea */ /* 0x0005e2000b800007 */
[----:B------:R-:W-:Y:S01]  /*3240*/  UMOV UR39, 0x40004040 ;  /* 0x4000404000277882 */ /* 0x000fe20000000000 */
[----:B------:R-:W-:Y:S01]  /*3250*/  UMOV UR37, 0x40004040 ;  /* 0x4000404000257882 */ /* 0x000fe20000000000 */
[----:B------:R2:W-:Y:S01]  /*3260*/  UTCHMMA gdesc[UR38], gdesc[UR40], tmem[UR7], tmem[UR22], idesc[UR23], UPT ;  /* 0x00ff1628260075ea */ /* 0x0005e2000b800007 */
[----:B------:R-:W-:Y:S01]  /*3270*/  UMOV UR35, 0x40004040 ;  /* 0x4000404000237882 */ /* 0x000fe20000000000 */
[----:B------:R-:W-:Y:S01]  /*3280*/  UMOV UR16, 0x1 ;  /* 0x0000000100107882 */ /* 0x000fe20000000000 */
[----:B------:R2:W-:Y:S01]  /*3290*/  UTCHMMA gdesc[UR34], gdesc[UR36], tmem[UR7], tmem[UR20], idesc[UR21], UPT ;  /* 0x00ff1424220075ea */ /* 0x0005e2000b800007 */
[----:B------:R2:W-:Y:S01]  /*32a0*/  UTCBAR [UR5], URZ ;  /* 0x000000ff050073e9 */ /* 0x0005e200080000ff */
[----:B------:R-:W-:Y:S01]  /*32b0*/  UMOV UR12, UR17 ;  /* 0x00000011000c7c82 */ /* 0x000fe20008000000 */
[----:B------:R-:W-:Y:S05]  /*32c0*/  BRA.U UP1, `(.L_x_51) ;  /* 0xfffffffd01407547 */ /* 0x000fea000b83ffff */
.L_x_48:
[----:B------:R-:W-:Y:S01]  /*32d0*/  UIADD3 UR18, UPT, UPT, UR18, 0x1, URZ ;  /* 0x0000000112127890 */ /* 0x000fe2000fffe0ff */
[C---:B------:R-:W-:Y:S01]  /*32e0*/  ISETP.NE.AND P0, PT, R10.reuse, 0x2, PT ;  /* 0x000000020a00780c */ /* 0x040fe20003f05270 */
[----:B------:R-:W-:Y:S02]  /*32f0*/  UIADD3 UR6, UPT, UPT, UR6, 0xc0, URZ ;  /* 0x000000c006067890 */ /* 0x000fe4000fffe0ff */
[----:B------:R-:W-:Y:S01]  /*3300*/  UISETP.NE.AND UP1, UPT, UR18, 0x2, UPT ;  /* 0x000000021200788c */ /* 0x000fe2000bf25270 */
[----:B-12---:R-:W-:Y:S02]  /*3310*/  SEL R0, RZ, 0x1, P0 ;  /* 0x00000001ff007807 */ /* 0x006fe40000000000 */
[----:B------:R-:W-:Y:S01]  /*3320*/  SEL R10, R10, RZ, P0 ;  /* 0x000000ff0a0a7207 */ /* 0x000fe20000000000 */
[----:B------:R-:W-:Y:S01]  /*3330*/  USEL UR5, URZ, 0x1, UP1 ;  /* 0x00000001ff057887 */ /* 0x000fe20008800000 */
[----:B------:R-:W-:Y:S01]  /*3340*/  LOP3.LUT R9, R9, R0, RZ, 0x3c, !PT ;  /* 0x0000000009097212 */ /* 0x000fe200078e3cff */
[----:B------:R-:W-:Y:S01]  /*3350*/  USEL UR18, UR18, URZ, UP1 ;  /* 0x000000ff12127287 */ /* 0x000fe20008800000 */
[----:B------:R1:W-:Y:S03]  /*3360*/  UTCBAR [UR6], URZ ;  /* 0x000000ff060073e9 */ /* 0x0003e600080000ff */
[----:B------:R-:W-:Y:S01]  /*3370*/  LOP3.LUT R11, R11, UR5, RZ, 0x3c, !PT ;  /* 0x000000050b0b7c12 */ /* 0x000fe2000f8e3cff */
[----:B------:R-:W-:Y:S07]  /*3380*/  @P1 BRA `(.L_x_52) ;  /* 0xfffffff800901947 */ /* 0x000fee000383ffff */
[----:B------:R-:W2:Y:S01]  /*3390*/  S2UR UR5, SR_CgaCtaId ;  /* 0x00000000000579c3 */ /* 0x000ea20000008800 */
[----:B------:R-:W-:Y:S01]  /*33a0*/  ELECT P0, URZ, PT ;  /* 0x0000000000ff782f */ /* 0x000fe20003800000 */
[----:B------:R-:W-:Y:S01]  /*33b0*/  IMAD.MOV.U32 R0, RZ, RZ, 0x1 ;  /* 0x00000001ff007424 */ /* 0x000fe200078e00ff */
[----:B------:R-:W-:Y:S01]  /*33c0*/  UIADD3 UR4, UPT, UPT, UR4, 0xd0, URZ ;  /* 0x000000d004047890 */ /* 0x000fe2000fffe0ff */
[----:B------:R-:W-:Y:S01]  /*33d0*/  SHF.L.U32 R3, R11, 0x1f, RZ ;  /* 0x0000001f0b037819 */ /* 0x000fe200000006ff */
[----:B-1----:R-:W-:-:S03]  /*33e0*/  UMOV UR6, 0x40 ;  /* 0x0000004000067882 */ /* 0x002fc60000000000 */
[----:B------:R-:W-:Y:S01]  /*33f0*/  UVIRTCOUNT.DEALLOC.SMPOOL 0x80 ;  /* 0x000000800000784c */ /* 0x000fe20000000000 */
[----:B--2---:R-:W-:Y:S02]  /*3400*/  ULEA UR5, UR5, UR6, 0x18 ;  /* 0x0000000605057291 */ /* 0x004fe4000f8ec0ff */
[----:B------:R-:W-:-:S07]  /*3410*/  ULEA UR6, UR18, UR4, 0x3 ;  /* 0x0000000412067291 */ /* 0x000fce000f8e18ff */
[----:B------:R1:W-:Y:S02]  /*3420*/  @P0 STS.U8 [UR5+0x1c], R0 ;  /* 0x00001c00ff000988 */ /* 0x0003e40008000005 */
[----:B------:R-:W2:Y:S02]  /*3430*/  SYNCS.PHASECHK.TRANS64.TRYWAIT P0, [UR6], R3 ;  /* 0x00000003ff0075a7 */ /* 0x000ea40008001106 */
[----:B-12---:R-:W-:Y:S05]  /*3440*/  @!P0 BRA `(.L_x_53) ;  /* 0x0000005400808947 */ /* 0x006fea0003800000 */
.L_x_143:
[----:B------:R-:W-:-:S04]  /*3450*/  UIADD3 UR7, UPT, UPT, UR18, 0x1, URZ ;  /* 0x0000000112077890 */ /* 0x000fc8000fffe0ff */
[----:B------:R-:W-:-:S04]  /*3460*/  UISETP.NE.AND UP0, UPT, UR7, 0x2, UPT ;  /* 0x000000020700788c */ /* 0x000fc8000bf05270 */
[----:B------:R-:W-:Y:S02]  /*3470*/  USEL UR6, URZ, 0x1, UP0 ;  /* 0x00000001ff067887 */ /* 0x000fe40008000000 */
[----:B------:R-:W-:-:S04]  /*3480*/  USEL UR7, UR7, URZ, UP0 ;  /* 0x000000ff07077287 */ /* 0x000fc80008000000 */
[----:B------:R-:W-:Y:S01]  /*3490*/  ULEA UR7, UR7, UR4, 0x3 ;  /* 0x0000000407077291 */ /* 0x000fe2000f8e18ff */
[----:B-1----:R-:W-:-:S04]  /*34a0*/  LOP3.LUT R3, R11, UR6, RZ, 0x3c, !PT ;  /* 0x000000060b037c12 */ /* 0x002fc8000f8e3cff */
[----:B------:R-:W-:-:S04]  /*34b0*/  SHF.L.U32 R3, R3, 0x1f, RZ ;  /* 0x0000001f03037819 */ /* 0x000fc800000006ff */
[----:B------:R-:W1:Y:S02]  /*34c0*/  SYNCS.PHASECHK.TRANS64.TRYWAIT P0, [UR7], R3 ;  /* 0x00000003ff0075a7 */ /* 0x000e640008001107 */
[----:B-1----:R-:W-:Y:S05]  /*34d0*/  @!P0 BRA `(.L_x_54) ;  /* 0x0000005400748947 */ /* 0x002fea0003800000 */
.L_x_145:
[----:B------:R-:W-:Y:S01]  /*34e0*/  NOP ;  /* 0x0000000000007918 */ /* 0x000fe20000000000 */
[----:B-1----:R-:W1:Y:S01]  /*34f0*/  LDS R0, [UR5+0x14] ;  /* 0x00001405ff007984 */ /* 0x002e620008000800 */
[----:B------:R-:W-:Y:S01]  /*3500*/  ULOP3.LUT UR6, UR19, 0xffff, URZ, 0xc0, !UPT ;  /* 0x0000ffff13067892 */ /* 0x000fe2000f8ec0ff */
[----:B------:R-:W-:Y:S01]  /*3510*/  UMOV UR8, 0xffff ;  /* 0x0000ffff00087882 */ /* 0x000fe20000000000 */
[----:B------:R-:W-:Y:S02]  /*3520*/  UMOV UR4, 0x1 ;  /* 0x0000000100047882 */ /* 0x000fe40000000000 */
[----:B------:R-:W-:-:S04]  /*3530*/  USHF.R.U32.HI UR6, URZ, 0x5, UR6 ;  /* 0x00000005ff067899 */ /* 0x000fc80008011606 */
[----:B------:R-:W-:Y:S02]  /*3540*/  USHF.L.U32 UR8, UR8, UR6, URZ ;  /* 0x0000000608087299 */ /* 0x000fe400080006ff */
[----:B------:R-:W-:-:S04]  /*3550*/  USHF.L.U32 UR4, UR4, UR6, URZ ;  /* 0x0000000604047299 */ /* 0x000fc800080006ff */
[----:B-1----:R-:W-:-:S04]  /*3560*/  LOP3.LUT R0, R0, UR8, RZ, 0xc0, !PT ;  /* 0x0000000800007c12 */ /* 0x002fc8000f8ec0ff */
[----:B------:R-:W-:-:S13]  /*3570*/  ISETP.NE.AND P0, PT, R0, UR8, PT ;  /* 0x0000000800007c0c */ /* 0x000fda000bf05270 */
[----:B------:R-:W-:Y:S05]  /*3580*/  @P0 BRA `(.L_x_55) ;  /* 0x0000000000580947 */ /* 0x000fea0003800000 */
[----:B------:R-:W1:Y:S02]  /*3590*/  LDS R0, [UR5+0x18] ;  /* 0x00001805ff007984 */ /* 0x000e640008000800 */
[----:B-1----:R-:W-:-:S04]  /*35a0*/  LOP3.LUT R0, R0, UR4, RZ, 0xc0, !PT ;  /* 0x0000000400007c12 */ /* 0x002fc8000f8ec0ff */
[----:B------:R-:W-:-:S13]  /*35b0*/  ISETP.NE.AND P0, PT, R0, UR4, PT ;  /* 0x0000000400007c0c */ /* 0x000fda000bf05270 */
[----:B------:R-:W-:Y:S05]  /*35c0*/  @P0 BRA `(.L_x_56) ;  /* 0x00000000003c0947 */ /* 0x000fea0003800000 */
[----:B------:R-:W1:Y:S01]  /*35d0*/  S2R R2, SR_LANEID ;  /* 0x0000000000027919 */ /* 0x000e620000000000 */
[----:B------:R-:W-:Y:S01]  /*35e0*/  ULOP3.LUT UR8, URZ, UR8, URZ, 0x33, !UPT ;  /* 0x00000008ff087292 */ /* 0x000fe2000f8e33ff */
[----:B------:R-:W-:Y:S01]  /*35f0*/  LOP3.LUT R4, RZ, UR4, RZ, 0x33, !PT ;  /* 0x00000004ff047c12 */ /* 0x000fe2000f8e33ff */
[----:B------:R-:W-:Y:S02]  /*3600*/  VOTEU.ANY UR7, UPT, PT ;  /* 0x0000000000077886 */ /* 0x000fe400038e0100 */
[----:B------:R-:W-:Y:S01]  /*3610*/  UFLO.U32 UR7, UR7 ;  /* 0x00000007000772bd */ /* 0x000fe200080e0000 */
[----:B------:R-:W2:Y:S01]  /*3620*/  REDUX UR4, R4 ;  /* 0x00000000040473c4 */ /* 0x000ea20000000000 */
[----:B------:R-:W-:-:S06]  /*3630*/  IMAD.U32 R0, RZ, RZ, UR8 ;  /* 0x00000008ff007e24 */ /* 0x000fcc000f8e00ff */
[----:B------:R4:W-:Y:S01]  /*3640*/  UTCATOMSWS.AND URZ, UR8 ;  /* 0x0000000800ff79e3 */ /* 0x0009e20008000000 */
[----:B------:R-:W3:Y:S01]  /*3650*/  REDUX UR6, R0 ;  /* 0x00000000000673c4 */ /* 0x000ee20000000000 */
[----:B-1----:R-:W-:Y:S01]  /*3660*/  ISETP.EQ.U32.AND P0, PT, R2, UR7, PT ;  /* 0x0000000702007c0c */ /* 0x002fe2000bf02070 */
[----:B--2---:R-:W-:Y:S01]  /*3670*/  IMAD.U32 R2, RZ, RZ, UR4 ;  /* 0x00000004ff027e24 */ /* 0x004fe2000f8e00ff */
[----:B---3--:R-:W-:-:S11]  /*3680*/  MOV R3, UR6 ;  /* 0x0000000600037c02 */ /* 0x008fd60008000f00 */
[----:B------:R4:W-:Y:S04]  /*3690*/  @P0 ATOMS.AND RZ, [UR5+0x14], R3 ;  /* 0x00001403ffff098c */ /* 0x0009e8000a800005 */
[----:B------:R4:W-:Y:S01]  /*36a0*/  @P0 ATOMS.AND RZ, [UR5+0x18], R2 ;  /* 0x00001802ffff098c */ /* 0x0009e2000a800005 */
[----:B------:R-:W-:Y:S05]  /*36b0*/  BRA `(.L_x_57) ;  /* 0x0000000000147947 */ /* 0x000fea0003800000 */
.L_x_56:
[----:B------:R-:W-:Y:S02]  /*36c0*/  MOV R2, 0x36e0 ;  /* 0x000036e000027802 */ /* 0x000fe40000000f00 */
[----:B---3-5:R-:W-:Y:S05]  /*36d0*/  CALL.REL.NOINC `($__internal_0_$__cuda_sm10x_tcgen05_guardrail_trap_col_being_dealloced_not_returned_by_alloc) ;  /* 0x00000058005c7944 */ /* 0x028fea0003c00000 */
[----:B------:R-:W-:Y:S05]  /*36e0*/  BRA `(.L_x_57) ;  /* 0x0000000000087947 */ /* 0x000fea0003800000 */
.L_x_55:
[----:B------:R-:W-:Y:S02]  /*36f0*/  MOV R2, 0x3710 ;  /* 0x0000371000027802 */ /* 0x000fe40000000f00 */
[----:B---3-5:R-:W-:Y:S05]  /*3700*/  CALL.REL.NOINC `($__internal_2_$__cuda_sm10x_tcgen05_guardrail_trap_unallocated_columns_being_dealloced) ;  /* 0x0000005800687944 */ /* 0x028fea0003c00000 */
.L_x_57:
[----:B------:R-:W-:Y:S01]  /*3710*/  NOP ;  /* 0x0000000000007918 */ /* 0x000fe20000000000 */
[----:B----4-:R-:W-:Y:S05]  /*3720*/  EXIT ;  /* 0x000000000000794d */ /* 0x010fea0003800000 */
.L_x_41:
[----:B------:R-:W-:Y:S05]  /*3730*/  BRA.U !UP0, `(.L_x_58) ;  /* 0x0000001508547547 */ /* 0x000fea000b800000 */
[----:B------:R-:W1:Y:S01]  /*3740*/  LDC R0, c[0x0][0xd30] ;  /* 0x00034c00ff007b82 */ /* 0x000e620000000800 */
[----:B------:R-:W-:Y:S01]  /*3750*/  UMOV UR4, 0x400 ;  /* 0x0000040000047882 */ /* 0x000fe20000000000 */
[----:B------:R-:W-:Y:S01]  /*3760*/  HFMA2 R34, -RZ, RZ, 0, 0 ;  /* 0x00000000ff227431 */ /* 0x000fe200000001ff */
[----:B------:R-:W-:Y:S01]  /*3770*/  ULEA UR4, UR37, UR4, 0x18 ;  /* 0x0000000425047291 */ /* 0x000fe2000f8ec0ff */
[----:B------:R-:W-:Y:S01]  /*3780*/  IMAD.MOV.U32 R37, RZ, RZ, 0x1 ;  /* 0x00000001ff257424 */ /* 0x000fe200078e00ff */
[----:B------:R-:W-:Y:S01]  /*3790*/  UISETP.NE.AND UP0, UPT, UR8, 0x2, UPT ;  /* 0x000000020800788c */ /* 0x000fe2000bf05270 */
[----:B------:R-:W-:Y:S01]  /*37a0*/  IMAD.MOV.U32 R36, RZ, RZ, RZ ;  /* 0x000000ffff247224 */ /* 0x000fe200078e00ff */
[----:B------:R-:W-:Y:S01]  /*37b0*/  UIADD3 UR5, UPT, UPT, UR4, 0x68, URZ ;  /* 0x0000006804057890 */ /* 0x000fe2000fffe0ff */
[----:B------:R-:W2:Y:S01]  /*37c0*/  LDC R29, c[0x0][0x370] ;  /* 0x0000dc00ff1d7b82 */ /* 0x000ea20000000800 */
[----:B------:R-:W-:Y:S01]  /*37d0*/  MOV R31, 0x2000 ;  /* 0x00002000001f7802 */ /* 0x000fe20000000f00 */
[----:B------:R-:W-:-:S02]  /*37e0*/  UPLOP3.LUT UP1, UPT, UPT, UPT, UPT, 0x40, 0x4 ;  /* 0x000000000004789c */ /* 0x000fc40003f2e870 */
[----:B------:R-:W-:Y:S02]  /*37f0*/  USEL UR6, URZ, 0x1, UP0 ;  /* 0x00000001ff067887 */ /* 0x000fe40008000000 */
[----:B------:R-:W-:Y:S02]  /*3800*/  UIADD3 UR57, UPT, UPT, UR4, 0x50, URZ ;  /* 0x0000005004397890 */ /* 0x000fe4000fffe0ff */
[----:B------:R-:W4:Y:S01]  /*3810*/  LDC R8, c[0x0][0xd0c] ;  /* 0x00034300ff087b82 */ /* 0x000f220000000800 */
[----:B------:R-:W-:Y:S02]  /*3820*/  UIADD3 UR49, UPT, UPT, UR4, 0x58, URZ ;  /* 0x0000005804317890 */ /* 0x000fe4000fffe0ff */
[----:B------:R-:W-:Y:S02]  /*3830*/  UIADD3 UR41, UPT, UPT, UR4, 0x60, URZ ;  /* 0x0000006004297890 */ /* 0x000fe4000fffe0ff */
[----:B------:R-:W-:-:S03]  /*3840*/  UPRMT UR5, UR37, 0x654, UR5 ;  /* 0x0000065425057896 */ /* 0x000fc60008000005 */
[----:B------:R-:W2:Y:S01]  /*3850*/  LDC R28, c[0x0][0xd20] ;  /* 0x00034800ff1c7b82 */ /* 0x000ea20000000800 */
[----:B-1----:R-:W-:-:S07]  /*3860*/  ISETP.NE.AND P1, PT, R0, 0x1, PT ;  /* 0x000000010000780c */ /* 0x002fce0003f25270 */
[----:B------:R-:W1:Y:S08]  /*3870*/  LDC.64 R38, c[0x0][0x348] ;  /* 0x0000d200ff267b82 */ /* 0x000e700000000a00 */
[----:B------:R-:W1:Y:S08]  /*3880*/  LDC.64 R18, c[0x0][0xa88] ;  /* 0x0002a200ff127b82 */ /* 0x000e700000000a00 */
[----:B------:R-:W1:Y:S08]  /*3890*/  LDC.64 R22, c[0x0][0xd10] ;  /* 0x00034400ff167b82 */ /* 0x000e700000000a00 */
[----:B------:R-:W1:Y:S08]  /*38a0*/  LDC.64 R6, c[0x0][0xd18] ;  /* 0x00034600ff067b82 */ /* 0x000e700000000a00 */
[----:B------:R-:W1:Y:S08]  /*38b0*/  LDC.64 R4, c[0x0][0xd28] ;  /* 0x00034a00ff047b82 */ /* 0x000e700000000a00 */
[----:B------:R-:W1:Y:S08]  /*38c0*/  LDC.64 R20, c[0x0][0xa90] ;  /* 0x0002a400ff147b82 */ /* 0x000e700000000a00 */
[----:B--2-4-:R-:W1:Y:S02]  /*38d0*/  LDC R30, c[0x0][0x374] ;  /* 0x0000dd00ff1e7b82 */ /* 0x014e640000000800 */
.L_x_69:
[----:B------:R-:W-:Y:S02]  /*38e0*/  LEA R0, R36, UR4, 0x3 ;  /* 0x0000000424007c11 */ /* 0x000fe4000f8e18ff */
[----:B------:R-:W-:Y:S02]  /*38f0*/  SHF.L.U32 R3, R34, 0x1f, RZ ;  /* 0x0000001f22037819 */ /* 0x000fe400000006ff */
[----:B------:R-:W-:Y:S02]  /*3900*/  LEA R24, R36, UR4, 0x4 ;  /* 0x0000000424187c11 */ /* 0x000fe4000f8e20ff */
[----:B------:R-:W2:Y:S02]  /*3910*/  SYNCS.PHASECHK.TRANS64.TRYWAIT P0, [R0+URZ+0xa0], R3 ;  /* 0x0000a003000075a7 */ /* 0x000ea400080011ff */
[----:B--2-4-:R-:W-:Y:S05]  /*3920*/  @!P0 BRA `(.L_x_59) ;  /* 0x0000005000788947 */ /* 0x014fea0003800000 */
.L_x_146:
[----:B---3--:R-:W-:Y:S01]  /*3930*/  ISETP.GE.AND P0, PT, R2, 0x1, PT ;  /* 0x000000010200780c */ /* 0x008fe20003f06270 */
[----:B------:R-:W3:Y:S01]  /*3940*/  LDS.128 R24, [R24+0x110] ;  /* 0x0001100018187984 */ /* 0x000ee20000000c00 */
[----:B--2---:R-:W-:Y:S01]  /*3950*/  VIADD R0, R0, 0xb0 ;  /* 0x000000b000007836 */ /* 0x004fe20000000000 */
[----:B------:R-:W-:Y:S01]  /*3960*/  @!PT LDS RZ, [RZ] ;  /* 0x00000000fffff984 */ /* 0x000fe20000000800 */
[----:B------:R-:W-:Y:S01]  /*3970*/  @!PT LDS RZ, [RZ] ;  /* 0x00000000fffff984 */ /* 0x000fe20000000800 */
[----:B------:R-:W-:Y:S01]  /*3980*/  @!PT LDS RZ, [RZ] ;  /* 0x00000000fffff984 */ /* 0x000fe20000000800 */
[----:B------:R-:W-:Y:S01]  /*3990*/  @!PT LDS RZ, [RZ] ;  /* 0x00000000fffff984 */ /* 0x000fe20000000800 */
[----:B------:R2:W-:Y:S06]  /*39a0*/  MEMBAR.ALL.CTA ;  /* 0x0000000000007992 */ /* 0x0005ec0000008000 */
[----:B--2---:R-:W2:Y:S01]  /*39b0*/  FENCE.VIEW.ASYNC.S ;  /* 0x00000000000073c6 */ /* 0x004ea20000000000 */
[----:B------:R-:W-:Y:S04]  /*39c0*/  PRMT R0, RZ, 0x654, R0 ;  /* 0x00000654ff007816 */ /* 0x000fe80000000000 */
[----:B--2---:R2:W-:Y:S01]  /*39d0*/  SYNCS.ARRIVE.TRANS64.RED.A1T0 RZ, [R0+URZ], RZ ;  /* 0x000000ff00ff79a7 */ /* 0x0045e200081004ff */
[----:B---3--:R-:W-:Y:S11]  /*39e0*/  LOP3.LUT P3, RZ, R26, 0x1, RZ, 0xc0, !PT ;  /* 0x000000011aff7812 */ /* 0x008ff6000786c0ff */
[----:B------:R-:W-:Y:S02]  /*39f0*/  @!UPT UIADD3 URZ, UPT, UPT, URZ, URZ, URZ ;  /* 0x000000fffffff290 */ /* 0x000fe4000fffe0ff */
[----:B------:R-:W-:Y:S02]  /*3a00*/  @P3 MOV R13, R24 ;  /* 0x00000018000d3202 */ /* 0x000fe40000000f00 */
[----:B------:R-:W-:Y:S01]  /*3a10*/  @P3 LOP3.LUT R10, R25, 0xffff, RZ, 0xc0, !PT ;  /* 0x0000ffff190a3812 */ /* 0x000fe200078ec0ff */
[----:B--2---:R-:W-:Y:S06]  /*3a20*/  @!P0 BRA `(.L_x_60) ;  /* 0x0000000000a48947 */ /* 0x004fec0003800000 */
[----:B-1----:R-:W-:Y:S01]  /*3a30*/  IMAD.HI.U32 R41, R30, R7, RZ ;  /* 0x000000071e297227 */ /* 0x002fe200078e00ff */
[----:B------:R-:W-:Y:S02]  /*3a40*/  ISETP.NE.AND P0, PT, R6, 0x1, PT ;  /* 0x000000010600780c */ /* 0x000fe40003f05270 */
[----:B------:R-:W-:Y:S01]  /*3a50*/  ISETP.NE.AND P2, PT, R2, 0x1, PT ;  /* 0x000000010200780c */ /* 0x000fe20003f45270 */
[----:B------:R-:W-:Y:S01]  /*3a60*/  IMAD.HI.U32 R40, R29, R22, RZ ;  /* 0x000000161d287227 */ /* 0x000fe200078e00ff */
[----:B------:R-:W-:Y:S02]  /*3a70*/  SHF.R.U32.HI R41, RZ, R28, R41 ;  /* 0x0000001cff297219 */ /* 0x000fe40000011629 */
[----:B------:R-:W-:Y:S01]  /*3a80*/  ISETP.NE.AND P4, PT, R8, 0x1, PT ;  /* 0x000000010800780c */ /* 0x000fe20003f85270 */
[----:B------:R-:W-:Y:S01]  /*3a90*/  IMAD.HI.U32 R42, R13, R22, RZ ;  /* 0x000000160d2a7227 */ /* 0x000fe200078e00ff */
[----:B------:R-:W-:Y:S02]  /*3aa0*/  SHF.R.U32.HI R40, RZ, R23, R40 ;  /* 0x00000017ff287219 */ /* 0x000fe40000011628 */
[----:B------:R-:W-:Y:S01]  /*3ab0*/  SEL R3, R30, R41, !P0 ;  /* 0x000000291e037207 */ /* 0x000fe20004000000 */
[C---:B------:R-:W-:Y:S01]  /*3ac0*/  IMAD.HI.U32 R41, R10.reuse, R7, RZ ;  /* 0x000000070a297227 */ /* 0x040fe200078e00ff */
[----:B------:R-:W-:Y:S02]  /*3ad0*/  SEL R11, R29, R40, !P4 ;  /* 0x000000281d0b7207 */ /* 0x000fe40006000000 */
[----:B------:R-:W-:Y:S01]  /*3ae0*/  SHF.R.U32.HI R42, RZ, R23, R42 ;  /* 0x00000017ff2a7219 */ /* 0x000fe2000001162a */
[----:B------:R-:W-:Y:S01]  /*3af0*/  IMAD.HI.U32 R44, R3, R4, RZ ;  /* 0x00000004032c7227 */ /* 0x000fe200078e00ff */
[----:B------:R-:W-:Y:S03]  /*3b00*/  SHF.R.U32.HI R41, RZ, R28, R41 ;  /* 0x0000001cff297219 */ /* 0x000fe60000011629 */
[----:B------:R-:W-:Y:S01]  /*3b10*/  IMAD.HI.U32 R40, R11, R4, RZ ;  /* 0x000000040b287227 */ /* 0x000fe200078e00ff */
[----:B------:R-:W-:Y:S02]  /*3b20*/  @P2 SHF.R.U32.HI R3, RZ, R5, R44 ;  /* 0x00000005ff032219 */ /* 0x000fe4000001162c */
[----:B------:R-:W-:Y:S02]  /*3b30*/  SEL R9, R10, R41, !P0 ;  /* 0x000000290a097207 */ /* 0x000fe40004000000 */
[----:B------:R-:W-:Y:S01]  /*3b40*/  @P2 SHF.R.U32.HI R11, RZ, R5, R40 ;  /* 0x00000005ff0b2219 */ /* 0x000fe20000011628 */
[C---:B------:R-:W-:Y:S01]  /*3b50*/  IMAD R12, R2.reuse, R3, RZ ;  /* 0x00000003020c7224 */ /* 0x040fe200078e02ff */
[----:B------:R-:W-:Y:S01]  /*3b60*/  SEL R3, R13, R42, !P4 ;  /* 0x0000002a0d037207 */ /* 0x000fe20006000000 */
[C---:B------:R-:W-:Y:S03]  /*3b70*/  IMAD.HI.U32 R16, R9.reuse, R4, RZ ;  /* 0x0000000409107227 */ /* 0x040fe600078e00ff */
[----:B------:R-:W-:Y:S01]  /*3b80*/  ISETP.GE.AND P0, PT, R9, R12, PT ;  /* 0x0000000c0900720c */ /* 0x000fe20003f06270 */
[C---:B------:R-:W-:Y:S01]  /*3b90*/  IMAD R14, R2.reuse, R11, RZ ;  /* 0x0000000b020e7224 */ /* 0x040fe200078e02ff */
[----:B------:R-:W-:Y:S04]  /*3ba0*/  SHF.R.U32.HI R16, RZ, R5, R16 ;  /* 0x00000005ff107219 */ /* 0x000fe80000011610 */
[----:B------:R-:W-:Y:S02]  /*3bb0*/  ISETP.GE.OR P0, PT, R3, R14, P0 ;  /* 0x0000000e0300720c */ /* 0x000fe40000706670 */
[----:B------:R-:W-:Y:S05]  /*3bc0*/  SEL R17, R9, R16, !P2 ;  /* 0x0000001009117207 */ /* 0x000fea0005000000 */
[----:B------:R-:W-:Y:S04]  /*3bd0*/  IMAD.MOV R15, RZ, RZ, -R17 ;  /* 0x000000ffff0f7224 */ /* 0x000fe800078e0a11 */
[----:B------:R-:W-:Y:S02]  /*3be0*/  IMAD R15, R2, R15, R9 ;  /* 0x0000000f020f7224 */ /* 0x000fe400078e0209 */
[C---:B------:R-:W-:Y:S05]  /*3bf0*/  @!P0 IMAD.HI.U32 R12, R3.reuse, R4, RZ ;  /* 0x00000004030c8227 */ /* 0x040fea00078e00ff */
[----:B------:R-:W-:Y:S04]  /*3c00*/  @!P0 SHF.R.U32.HI R12, RZ, R5, R12 ;  /* 0x00000005ff0c8219 */ /* 0x000fe8000001160c */
[----:B------:R-:W-:Y:S01]  /*3c10*/  @!P0 SEL R0, R3, R12, !P2 ;  /* 0x0000000c03008207 */ /* 0x000fe20005000000 */
[----:B------:R-:W-:Y:S03]  /*3c20*/  IMAD.MOV R12, RZ, RZ, -R3 ;  /* 0x000000ffff0c7224 */ /* 0x000fe600078e0a03 */
[----:B------:R-:W-:Y:S01]  /*3c30*/  @!P0 IADD3 R16, PT, PT, R17, -R0, RZ ;  /* 0x8000000011108210 */ /* 0x000fe20007ffe0ff */
[----:B------:R-:W-:Y:S01]  /*3c40*/  @!P0 IMAD R0, R11, R15, R0 ;  /* 0x0000000f0b008224 */ /* 0x000fe200078e0200 */
[----:B------:R-:W-:Y:S01]  /*3c50*/  IADD3 R11, PT, PT, -R9, RZ, RZ ;  /* 0x000000ff090b7210 */ /* 0x000fe20007ffe1ff */
[----:B------:R-:W-:Y:S02]  /*3c60*/  IMAD R13, R8, R12, R13 ;  /* 0x0000000c080d7224 */ /* 0x000fe400078e020d */
[----:B------:R-:W-:Y:S02]  /*3c70*/  @!P0 IMAD R9, R16, R2, R3 ;  /* 0x0000000210098224 */ /* 0x000fe400078e0203 */
[----:B------:R-:W-:Y:S02]  /*3c80*/  @!P0 IMAD.MOV.U32 R3, RZ, RZ, R0 ;  /* 0x000000ffff038224 */ /* 0x000fe400078e0000 */
[----:B------:R-:W-:Y:S02]  /*3c90*/  IMAD R10, R6, R11, R10 ;  /* 0x0000000b060a7224 */ /* 0x000fe400078e020a */
[----:B------:R-:W-:Y:S02]  /*3ca0*/  IMAD R13, R3, R8, R13 ;  /* 0x00000008030d7224 */ /* 0x000fe400078e020d */
[----:B------:R-:W-:Y:S02]  /*3cb0*/  IMAD R10, R9, R6, R10 ;  /* 0x00000006090a7224 */ /* 0x000fe400078e020a */
.L_x_60:
[----:B------:R-:W-:Y:S05]  /*3cc0*/  BRA.U UP1, `(.L_x_61) ;  /* 0x0000000101107547 */ /* 0x000fea000b800000 */
[----:B------:R-:W-:Y:S04]  /*3cd0*/  MOV R0, UR6 ;  /* 0x0000000600007c02 */ /* 0x000fe80008000f00 */
[----:B------:R-:W-:Y:S04]  /*3ce0*/  SHF.L.U32 R3, R0, 0x1f, RZ ;  /* 0x0000001f00037819 */ /* 0x000fe800000006ff */
[----:B------:R-:W2:Y:S02]  /*3cf0*/  SYNCS.PHASECHK.TRANS64.TRYWAIT P0, [UR4+0x98], R3 ;  /* 0x00009803ff0075a7 */ /* 0x000ea40008001104 */
[----:B--2---:R-:W-:Y:S05]  /*3d00*/  @!P0 BRA `(.L_x_62) ;  /* 0x0000004c00948947 */ /* 0x004fea0003800000 */
.L_x_61:
[C---:B-1----:R-:W-:Y:S01]  /*3d10*/  ISETP.NE.U32.AND P0, PT, R20.reuse, RZ, PT ;  /* 0x000000ff1400720c */ /* 0x042fe20003f05070 */
[----:B------:R-:W-:Y:S01]  /*3d20*/  USHF.L.U32 UR58, UR11, 0x7, URZ ;  /* 0x000000070b3a7899 */ /* 0x000fe200080006ff */
[----:B------:R-:W-:Y:S02]  /*3d30*/  R2UR UR59, R33 ;  /* 0x00000000213b72ca */ /* 0x000fe400000e0000 */
[----:B------:R-:W-:Y:S02]  /*3d40*/  ISETP.NE.AND.EX P0, PT, R21, RZ, PT, P0 ;  /* 0x000000ff1500720c */ /* 0x000fe40003f05300 */
[----:B------:R-:W-:Y:S02]  /*3d50*/  ISETP.NE.U32.AND P2, PT, R20, RZ, PT ;  /* 0x000000ff1400720c */ /* 0x000fe40003f45070 */
[----:B------:R-:W-:Y:S02]  /*3d60*/  SHF.L.U32 R11, R37, 0x1f, RZ ;  /* 0x0000001f250b7819 */ /* 0x000fe400000006ff */
[----:B------:R-:W-:Y:S05]  /*3d70*/  ISETP.NE.AND.EX P2, PT, R21, RZ, PT, P2 ;  /* 0x000000ff1500720c */ /* 0x000fea0003f45320 */
[----:B------:R-:W-:Y:S02]  /*3d80*/  USHF.L.U32 UR59, UR59, 0x6, URZ ;  /* 0x000000063b3b7899 */ /* 0x000fe400080006ff */
[----:B------:R-:W-:Y:S10]  /*3d90*/  @!P0 BRA `(.L_x_63) ;  /* 0x00000000002c8947 */ /* 0x000ff40003800000 */
[----:B------:R-:W-:Y:S01]  /*3da0*/  ISETP.NE.U32.AND P0, PT, R18, RZ, PT ;  /* 0x000000ff1200720c */ /* 0x000fe20003f05070 */
[----:B------:R-:W-:Y:S03]  /*3db0*/  IMAD.MOV.U32 R59, RZ, RZ, 0x1 ;  /* 0x00000001ff3b7424 */ /* 0x000fe600078e00ff */
[----:B------:R-:W-:Y:S11]  /*3dc0*/  ISETP.NE.AND.EX P0, PT, R19, RZ, PT, P0 ;  /* 0x000000ff1300720c */ /* 0x000ff60003f05300 */
[----:B------:R-:W-:Y:S02]  /*3dd0*/  @!UPT UIADD3 URZ, UPT, UPT, URZ, URZ, URZ ;  /* 0x000000fffffff290 */ /* 0x000fe4000fffe0ff */
[----:B------:R-:W1:Y:S01]  /*3de0*/  @P0 LDC.64 R14, c[0x0][0xa88] ;  /* 0x0002a200ff0e0b82 */ /* 0x000e620000000a00 */
[----:B--2---:R-:W-:Y:S04]  /*3df0*/  @P0 IMAD R0, R20, UR36, RZ ;  /* 0x0000002414000c24 */ /* 0x004fe8000f8e02ff */
[----:B-1----:R-:W-:Y:S04]  /*3e00*/  @P0 IMAD.WIDE R14, R0, 0x4, R14 ;  /* 0x00000004000e0825 */ /* 0x002fe800078e020e */
[----:B------:R-:W-:Y:S01]  /*3e10*/  HFMA2 R0, -RZ, RZ, 0, 5.9604644775390625e-08 ;  /* 0x00000001ff007431 */ /* 0x000fe200000001ff */
[----:B-----5:R1:W5:Y:S04]  /*3e20*/  @P0 LDG.E R35, desc[UR38][R14.64] ;  /* 0x000000260e230981 */ /* 0x020368000c1e1900 */
[----:B------:R-:W-:Y:S01]  /*3e30*/  @!P0 PRMT R59, R0, 0x7610, R59 ;  /* 0x00007610003b8816 */ /* 0x000fe2000000003b */
[----:B-1----:R-:W3:Y:S06]  /*3e40*/  @!P0 LDC R35, c[0x0][0xa80] ;  /* 0x0002a000ff238b82 */ /* 0x002eec0000000800 */
.L_x_63:
[----:B---3-5:R-:W-:Y:S01]  /*3e50*/  @!P2 FSETP.EQ.AND P0, PT, R35, RZ, PT ;  /* 0x000000ff2300a20b */ /* 0x028fe20003f02000 */
[----:B------:R-:W-:Y:S01]  /*3e60*/  @!UPT UIADD3 URZ, UPT, UPT, URZ, URZ, URZ ;  /* 0x000000fffffff290 */ /* 0x000fe2000fffe0ff */
[----:B------:R-:W-:Y:S11]  /*3e70*/  @!P2 BRA `(.L_x_64) ;  /* 0x000000000018a947 */ /* 0x000ff60003800000 */
[----:B------:R-:W-:Y:S02]  /*3e80*/  LOP3.LUT P2, RZ, R59, 0xff, RZ, 0xc0, !PT ;  /* 0x000000ff3bff7812 */ /* 0x000fe4000784c0ff */
[----:B------:R-:W-:Y:S04]  /*3e90*/  ISETP.NE.U32.AND P0, PT, R18, RZ, PT ;  /* 0x000000ff1200720c */ /* 0x000fe80003f05070 */
[----:B------:R-:W-:Y:S04]  /*3ea0*/  ISETP.NE.AND.EX P0, PT, R19, RZ, PT, P0 ;  /* 0x000000ff1300720c */ /* 0x000fe80003f05300 */
[----:B------:R-:W-:Y:S03]  /*3eb0*/  PLOP3.LUT P0, PT, P0, PT, PT, 0x8, 0x80 ;  /* 0x000000000080781c */ /* 0x000fe6000070e170 */
[----:B------:R-:W-:Y:S11]  /*3ec0*/  @P2 FSETP.EQ.AND P0, PT, R35, RZ, PT ;  /* 0x000000ff2300220b */ /* 0x000ff60003f02000 */
[----:B------:R-:W-:Y:S02]  /*3ed0*/  @!UPT UIADD3 URZ, UPT, UPT, URZ, URZ, URZ ;  /* 0x000000fffffff290 */ /* 0x000fe4000fffe0ff */
.L_x_64:
[----:B------:R-:W1:Y:S01]  /*3ee0*/  SYNCS.PHASECHK.TRANS64.TRYWAIT P2, [UR4+0x70], R11 ;  /* 0x0000700bff0075a7 */ /* 0x000e620008041104 */
[----:B------:R-:W-:Y:S04]  /*3ef0*/  ELECT P4, URZ, PT ;  /* 0x0000000000ff782f */ /* 0x000fe80003880000 */
[----:B------:R-:W-:Y:S11]  /*3f00*/  PLOP3.LUT P4, PT, P0, P4, PT, 0xf2, 0x2f ;  /* 0x00000000002f781c */ /* 0x000ff60000789e72 */
[----:B------:R-:W-:Y:S02]  /*3f10*/  @!UPT UIADD3 URZ, UPT, UPT, URZ, URZ, URZ ;  /* 0x000000fffffff290 */ /* 0x000fe4000fffe0ff */
[----:B------:R-:W-:Y:S05]  /*3f20*/  @!P4 IADD3 R9, P0, PT, R38, 0x780, RZ ;  /* 0x000007802609c810 */ /* 0x000fea0007f1e0ff */
[----:B--2---:R-:W-:Y:S01]  /*3f30*/  @!P4 IMAD.X R3, RZ, RZ, R39, P0 ;  /* 0x000000ffff03c224 */ /* 0x004fe200000e0627 */
[----:B-1----:R-:W-:Y:S07]  /*3f40*/  @!P2 BRA `(.L_x_65) ;  /* 0x0000004c001ca947 */ /* 0x002fee0003800000 */
.L_x_149:
[----:B------:R-:W-:Y:S01]  /*3f50*/  @!P4 R2UR UR8, R9 ;  /* 0x000000000908c2ca */ /* 0x000fe200000e0000 */
[----:B------:R-:W-:Y:S01]  /*3f60*/  VOTEU.ALL UP3, P4 ;  /* 0x0000000000ff7886 */ /* 0x000fe20002060000 */
[----:B------:R-:W-:Y:S01]  /*3f70*/  @!P4 R2UR UR7, R3 ;  /* 0x000000000307c2ca */ /* 0x000fe200000e0000 */
[----:B------:R-:W-:Y:S01]  /*3f80*/  VOTEU.ALL UP2, P4 ;  /* 0x0000000000ff7886 */ /* 0x000fe20002040000 */
[----:B------:R-:W-:Y:S01]  /*3f90*/  UMOV UR14, 0x0 ;  /* 0x00000000000e7882 */ /* 0x000fe20000000000 */
[----:B------:R-:W-:Y:S01]  /*3fa0*/  UMOV UR15, 0x10000000 ;  /* 0x10000000000f7882 */ /* 0x000fe20000000000 */
[----:B------:R-:W-:Y:S01]  /*3fb0*/  @!UP3 UIADD3 UR56, UPT, UPT, UR4, 0x200, URZ ;  /* 0x000002000438b890 */ /* 0x000fe2000fffe0ff */
[----:B-1----:R-:W-:Y:S01]  /*3fc0*/  @!P4 IMAD.MOV.U32 R0, RZ, RZ, 0x2000 ;  /* 0x00002000ff00c424 */ /* 0x002fe200078e00ff */
[----:B------:R-:W-:Y:S01]  /*3fd0*/  UMOV UR60, UR36 ;  /* 0x00000024003c7c82 */ /* 0x000fe20008000000 */
[----:B------:R-:W-:Y:S01]  /*3fe0*/  @!UP3 UIADD3 UR26, UPT, UPT, UR58, 0x20, URZ ;  /* 0x000000203a1ab890 */ /* 0x000fe2000fffe0ff */
[----:B------:R-:W-:Y:S01]  /*3ff0*/  @!P4 IADD3 R9, P0, PT, R38, 0x780, RZ ;  /* 0x000007802609c810 */ /* 0x000fe20007f1e0ff */
[----:B------:R-:W-:Y:S02]  /*4000*/  @!UP3 UIADD3 UR24, UPT, UPT, UR4, 0xa00, URZ ;  /* 0x00000a000418b890 */ /* 0x000fe4000fffe0ff */
[----:B------:R-:W-:Y:S01]  /*4010*/  IMAD.U32 R14, RZ, RZ, UR8 ;  /* 0x00000008ff0e7e24 */ /* 0x000fe2000f8e00ff */
[----:B------:R-:W-:Y:S01]  /*4020*/  VOTEU.ALL UP1, P4 ;  /* 0x0000000000ff7886 */ /* 0x000fe20002020000 */
[----:B------:R-:W-:Y:S01]  /*4030*/  IMAD.U32 R15, RZ, RZ, UR7 ;  /* 0x00000007ff0f7e24 */ /* 0x000fe2000f8e00ff */
[----:B------:R-:W-:Y:S01]  /*4040*/  UMOV UR25, UR57 ;  /* 0x0000003900197c82 */ /* 0x000fe20008000000 */
[----:B------:R-:W-:Y:S01]  /*4050*/  UMOV UR27, UR59 ;  /* 0x0000003b001b7c82 */ /* 0x000fe20008000000 */
[----:B------:R-:W-:Y:S01]  /*4060*/  @!P4 R2UR UR22, R14 ;  /* 0x000000000e16c2ca */ /* 0x000fe200000e0000 */
[----:B------:R-:W-:Y:S01]  /*4070*/  UMOV UR28, UR36 ;  /* 0x00000024001c7c82 */ /* 0x000fe20008000000 */
[----:B------:R-:W-:Y:S01]  /*4080*/  @!P4 R2UR UR23, R15 ;  /* 0x000000000f17c2ca */ /* 0x000fe200000e0000 */
[----:B------:R-:W-:Y:S01]  /*4090*/  @!UP3 UIADD3 UR18, UPT, UPT, UR58, 0x40, URZ ;  /* 0x000000403a12b890 */ /* 0x000fe2000fffe0ff */
[----:B------:R-:W-:Y:S01]  /*40a0*/  @!P4 IMAD.X R3, RZ, RZ, R39, P0 ;  /* 0x000000ffff03c224 */ /* 0x000fe200000e0627 */
[----:B------:R-:W-:Y:S01]  /*40b0*/  @!UP3 UIADD3 UR16, UPT, UPT, UR4, 0x1200, URZ ;  /* 0x000012000410b890 */ /* 0x000fe2000fffe0ff */
[----:B------:R-:W-:Y:S01]  /*40c0*/  VOTEU.ALL UP0, P4 ;  /* 0x0000000000ff7886 */ /* 0x000fe20002000000 */
[----:B------:R-:W-:Y:S01]  /*40d0*/  UMOV UR17, UR57 ;  /* 0x0000003900117c82 */ /* 0x000fe20008000000 */
[----:B------:R-:W-:Y:S01]  /*40e0*/  UMOV UR19, UR59 ;  /* 0x0000003b00137c82 */ /* 0x000fe20008000000 */
[----:B------:R-:W-:Y:S01]  /*40f0*/  UMOV UR20, UR36 ;  /* 0x0000002400147c82 */ /* 0x000fe20008000000 */
[----:B------:R-:W-:Y:S02]  /*4100*/  @!UP3 UIADD3 UR10, UPT, UPT, UR58, 0x60, URZ ;  /* 0x000000603a0ab890 */ /* 0x000fe4000fffe0ff */
[----:B------:R-:W-:Y:S03]  /*4110*/  @!UP3 UIADD3 UR8, UPT, UPT, UR4, 0x1a00, URZ ;  /* 0x00001a000408b890 */ /* 0x000fe6000fffe0ff */
[----:B------:R1:W-:Y:S01]  /*4120*/  @!UP2 UTMALDG.3D [UR56], [UR22], desc[UR14] ;  /* 0x00000e381600a5b4 */ /* 0x0003e20008011000 */
[----:B------:R-:W-:Y:S01]  /*4130*/  UMOV UR9, UR57 ;  /* 0x0000003900097c82 */ /* 0x000fe20008000000 */
[----:B------:R-:W-:Y:S01]  /*4140*/  UMOV UR11, UR59 ;  /* 0x0000003b000b7c82 */ /* 0x000fe20008000000 */
[----:B------:R-:W-:Y:S01]  /*4150*/  UMOV UR12, UR36 ;  /* 0x00000024000c7c82 */ /* 0x000fe20008000000 */
[----:B------:R-:W-:Y:S01]  /*4160*/  UPRMT UR7, UR37, 0x654, UR57 ;  /* 0x0000065425077896 */ /* 0x000fe20008000039 */
[----:B------:R1:W-:Y:S01]  /*4170*/  @!UP1 UTMALDG.3D [UR24], [UR22], desc[UR14] ;  /* 0x00000e18160095b4 */ /* 0x0003e20008011000 */
[----:B------:R-:W-:Y:S01]  /*4180*/  VOTEU.ALL UP1, P4 ;  /* 0x0000000000ff7886 */ /* 0x000fe20002020000 */
[----:B------:R1:W-:Y:S04]  /*4190*/  @!UP0 UTMALDG.3D [UR16], [UR22], desc[UR14] ;  /* 0x00000e10160085b4 */ /* 0x0003e80008011000 */
[----:B------:R1:W-:Y:S01]  /*41a0*/  @!UP1 UTMALDG.3D [UR8], [UR22], desc[UR14] ;  /* 0x00000e08160095b4 */ /* 0x0003e20008011000 */
[----:B------:R1:W-:Y:S01]  /*41b0*/  @!P4 SYNCS.ARRIVE.TRANS64.RED.A0TR RZ, [UR4+0x50], R0 ;  /* 0x00005000ffffc9a7 */ /* 0x0003e20008300404 */
[----:B------:R-:W-:Y:S01]  /*41c0*/  SYNCS.ARRIVE.TRANS64.RED.A1T0 RZ, [UR7], RZ ;  /* 0x000000ffffff79a7 */ /* 0x000fe20008100407 */
[----:B------:R-:W2:Y:S02]  /*41d0*/  SYNCS.PHASECHK.TRANS64.TRYWAIT P2, [UR4+0x78], R11 ;  /* 0x0000780bff0075a7 */ /* 0x000ea40008041104 */
[----:B-12---:R-:W-:Y:S05]  /*41e0*/  @!P2 BRA `(.L_x_66) ;  /* 0x00000048008ca947 */ /* 0x006fea0003800000 */
.L_x_151:
        /* <DEDUP_REMOVED lines=8> */
[----:B------:R-:W-:Y:S01]  /*4270*/  @!UP3 UIADD3 UR48, UPT, UPT, UR4, 0x2200, URZ ;  /* 0x000022000430b890 */ /* 0x000fe2000fffe0ff */
[----:B------:R-:W-:Y:S01]  /*4280*/  @!P4 IADD3 R40, P0, PT, R38, 0x780, RZ ;  /* 0x000007802628c810 */ /* 0x000fe20007f1e0ff */
[----:B------:R-:W-:Y:S01]  /*4290*/  UMOV UR50, UR58 ;  /* 0x0000003a00327c82 */ /* 0x000fe20008000000 */
[----:B------:R-:W-:Y:S01]  /*42a0*/  UMOV UR52, UR36 ;  /* 0x0000002400347c82 */ /* 0x000fe20008000000 */
[----:B------:R-:W-:Y:S01]  /*42b0*/  @!UP3 UIADD3 UR26, UPT, UPT, UR58, 0x20, URZ ;  /* 0x000000203a1ab890 */ /* 0x000fe2000fffe0ff */
[----:B------:R-:W-:Y:S01]  /*42c0*/  IMAD.U32 R14, RZ, RZ, UR8 ;  /* 0x00000008ff0e7e24 */ /* 0x000fe2000f8e00ff */
[----:B------:R-:W-:Y:S01]  /*42d0*/  @!UP3 UIADD3 UR24, UPT, UPT, UR4, 0x2a00, URZ ;  /* 0x00002a000418b890 */ /* 0x000fe2000fffe0ff */
[----:B------:R-:W-:Y:S01]  /*42e0*/  IMAD.U32 R15, RZ, RZ, UR7 ;  /* 0x00000007ff0f7e24 */ /* 0x000fe2000f8e00ff */
[----:B------:R-:W-:Y:S01]  /*42f0*/  VOTEU.ALL UP1, P4 ;  /* 0x0000000000ff7886 */ /* 0x000fe20002020000 */
[----:B------:R-:W-:Y:S01]  /*4300*/  UMOV UR25, UR49 ;  /* 0x0000003100197c82 */ /* 0x000fe20008000000 */
[----:B------:R-:W-:Y:S01]  /*4310*/  @!P4 R2UR UR22, R14 ;  /* 0x000000000e16c2ca */ /* 0x000fe200000e0000 */
[----:B------:R-:W-:Y:S01]  /*4320*/  UMOV UR28, UR36 ;  /* 0x00000024001c7c82 */ /* 0x000fe20008000000 */
[----:B------:R-:W-:Y:S01]  /*4330*/  @!P4 R2UR UR23, R15 ;  /* 0x000000000f17c2ca */ /* 0x000fe200000e0000 */
[----:B------:R-:W-:Y:S01]  /*4340*/  UMOV UR27, UR51 ;  /* 0x00000033001b7c82 */ /* 0x000fe20008000000 */
        /* <DEDUP_REMOVED lines=8> */
[----:B------:R-:W-:Y:S02]  /*43d0*/  @!UP3 UIADD3 UR8, UPT, UPT, UR4, 0x3a00, URZ ;  /* 0x00003a000408b890 */ /* 0x000fe4000fffe0ff */
        /* <DEDUP_REMOVED lines=13> */
.L_x_153:
[----:B------:R-:W2:Y:S01]  /*44b0*/  LDC.64 R16, c[0x0][0xd10] ;  /* 0x00034400ff107b82 */ /* 0x000ea20000000a00 */
[----:B------:R-:W-:Y:S01]  /*44c0*/  @!P4 R2UR UR8, R40 ;  /* 0x000000002808c2ca */ /* 0x000fe200000e0000 */
[----:B------:R-:W-:Y:S01]  /*44d0*/  VOTEU.ALL UP3, P4 ;  /* 0x0000000000ff7886 */ /* 0x000fe20002060000 */
[----:B------:R-:W-:Y:S01]  /*44e0*/  @!P4 R2UR UR7, R33 ;  /* 0x000000002107c2ca */ /* 0x000fe200000e0000 */
[----:B------:R-:W-:Y:S01]  /*44f0*/  VOTEU.ALL UP2, P4 ;  /* 0x0000000000ff7886 */ /* 0x000fe20002040000 */
[----:B------:R-:W-:Y:S03]  /*4500*/  UMOV UR14, 0x0 ;  /* 0x00000000000e7882 */ /* 0x000fe60000000000 */
[----:B------:R-:W3:Y:S01]  /*4510*/  LDC.64 R14, c[0x0][0xd18] ;  /* 0x00034600ff0e7b82 */ /* 0x000ee20000000a00 */
[----:B------:R-:W-:Y:S01]  /*4520*/  @!UP3 UIADD3 UR43, UPT, UPT, UR59, 0x20, URZ ;  /* 0x000000203b2bb890 */ /* 0x000fe2000fffe0ff */
[----:B------:R-:W-:Y:S01]  /*4530*/  @!P4 IMAD.MOV.U32 R33, RZ, RZ, 0x2000 ;  /* 0x00002000ff21c424 */ /* 0x000fe200078e00ff */
[----:B------:R-:W-:Y:S01]  /*4540*/  @!UP3 UIADD3 UR40, UPT, UPT, UR4, 0x4200, URZ ;  /* 0x000042000428b890 */ /* 0x000fe2000fffe0ff */
[----:B------:R-:W-:Y:S01]  /*4550*/  @P3 SHF.R.U32.HI R32, RZ, 0x10, R25 ;  /* 0x00000010ff203819 */ /* 0x000fe20000011619 */
[----:B------:R-:W-:Y:S03]  /*4560*/  UMOV UR15, 0x10000000 ;  /* 0x10000000000f7882 */ /* 0x000fe60000000000 */
[----:B-1----:R-:W1:Y:S01]  /*4570*/  @!P1 LDC R0, c[0x0][0xd20] ;  /* 0x00034800ff009b82 */ /* 0x002e620000000800 */
[----:B------:R-:W-:Y:S01]  /*4580*/  UMOV UR42, UR58 ;  /* 0x0000003a002a7c82 */ /* 0x000fe20008000000 */
[----:B------:R-:W-:Y:S01]  /*4590*/  IMAD.U32 R40, RZ, RZ, UR8 ;  /* 0x00000008ff287e24 */ /* 0x000fe2000f8e00ff */
[----:B------:R-:W-:Y:S05]  /*45a0*/  UMOV UR44, UR36 ;  /* 0x00000024002c7c82 */ /* 0x000fea0008000000 */
[----:B------:R-:W4:Y:S01]  /*45b0*/  @!P1 LDC R3, c[0x0][0xd0c] ;  /* 0x00034300ff039b82 */ /* 0x000f220000000800 */
[----:B------:R-:W-:Y:S01]  /*45c0*/  IMAD.U32 R41, RZ, RZ, UR7 ;  /* 0x00000007ff297e24 */ /* 0x000fe2000f8e00ff */
[----:B------:R-:W-:Y:S01]  /*45d0*/  @!UP3 UIADD3 UR26, UPT, UPT, UR58, 0x20, URZ ;  /* 0x000000203a1ab890 */ /* 0x000fe2000fffe0ff */
[----:B------:R-:W-:Y:S01]  /*45e0*/  @!P4 R2UR UR22, R40 ;  /* 0x000000002816c2ca */ /* 0x000fe200000e0000 */
[----:B------:R-:W-:Y:S01]  /*45f0*/  @!UP3 UIADD3 UR24, UPT, UPT, UR4, 0x4a00, URZ ;  /* 0x00004a000418b890 */ /* 0x000fe2000fffe0ff */
[----:B------:R-:W-:Y:S01]  /*4600*/  VIADD R36, R36, 0x1 ;  /* 0x0000000124247836 */ /* 0x000fe20000000000 */
[----:B------:R-:W-:Y:S01]  /*4610*/  @!P4 R2UR UR23, R41 ;  /* 0x000000002917c2ca */ /* 0x000fe200000e0000 */
[----:B------:R-:W-:Y:S01]  /*4620*/  VOTEU.ALL UP1, P4 ;  /* 0x0000000000ff7886 */ /* 0x000fe20002020000 */
[----:B------:R-:W-:Y:S01]  /*4630*/  UMOV UR25, UR41 ;  /* 0x0000002900197c82 */ /* 0x000fe20008000000 */
[----:B------:R-:W-:Y:S01]  /*4640*/  UMOV UR28, UR36 ;  /* 0x00000024001c7c82 */ /* 0x000fe20008000000 */
[----:B------:R-:W-:Y:S01]  /*4650*/  UMOV UR27, UR43 ;  /* 0x0000002b001b7c82 */ /* 0x000fe20008000000 */
[----:B------:R-:W-:Y:S02]  /*4660*/  @!UP3 UIADD3 UR18, UPT, UPT, UR58, 0x40, URZ ;  /* 0x000000403a12b890 */ /* 0x000fe4000fffe0ff */
[----:B------:R-:W-:Y:S01]  /*4670*/  @!UP3 UIADD3 UR16, UPT, UPT, UR4, 0x5200, URZ ;  /* 0x000052000410b890 */ /* 0x000fe2000fffe0ff */
[----:B------:R-:W-:Y:S01]  /*4680*/  VOTEU.ALL UP0, P4 ;  /* 0x0000000000ff7886 */ /* 0x000fe20002000000 */
[----:B------:R-:W-:Y:S01]  /*4690*/  UMOV UR17, UR41 ;  /* 0x0000002900117c82 */ /* 0x000fe20008000000 */
[----:B------:R-:W-:Y:S01]  /*46a0*/  UMOV UR20, UR36 ;  /* 0x0000002400147c82 */ /* 0x000fe20008000000 */
[----:B------:R-:W-:Y:S02]  /*46b0*/  UMOV UR19, UR43 ;  /* 0x0000002b00137c82 */ /* 0x000fe40008000000 */
[----:B------:R1:W-:Y:S01]  /*46c0*/  @!UP2 UTMALDG.3D [UR40], [UR22], desc[UR14] ;  /* 0x00000e281600a5b4 */ /* 0x0003e20008011000 */
[----:B------:R-:W-:Y:S02]  /*46d0*/  @!UP3 UIADD3 UR10, UPT, UPT, UR58, 0x60, URZ ;  /* 0x000000603a0ab890 */ /* 0x000fe4000fffe0ff */
[----:B------:R-:W-:Y:S01]  /*46e0*/  @!UP3 UIADD3 UR8, UPT, UPT, UR4, 0x5a00, URZ ;  /* 0x00005a000408b890 */ /* 0x000fe2000fffe0ff */
[----:B------:R-:W-:Y:S01]  /*46f0*/  UMOV UR9, UR41 ;  /* 0x0000002900097c82 */ /* 0x000fe20008000000 */
[----:B------:R-:W-:Y:S01]  /*4700*/  UMOV UR12, UR36 ;  /* 0x00000024000c7c82 */ /* 0x000fe20008000000 */
[----:B------:R-:W-:Y:S01]  /*4710*/  UMOV UR11, UR43 ;  /* 0x0000002b000b7c82 */ /* 0x000fe20008000000 */
[----:B------:R1:W-:Y:S01]  /*4720*/  @!UP1 UTMALDG.3D [UR24], [UR22], desc[UR14] ;  /* 0x00000e18160095b4 */ /* 0x0003e20008011000 */
[----:B------:R-:W-:Y:S01]  /*4730*/  VOTEU.ALL UP1, P4 ;  /* 0x0000000000ff7886 */ /* 0x000fe20002020000 */
[----:B------:R-:W-:Y:S01]  /*4740*/  UPRMT UR7, UR37, 0x654, UR41 ;  /* 0x0000065425077896 */ /* 0x000fe20008000029 */
[----:B--2---:R-:W-:Y:S01]  /*4750*/  @!P1 IMAD.HI.U32 R12, R13, R16, RZ ;  /* 0x000000100d0c9227 */ /* 0x004fe200078e00ff */
[----:B---3--:R-:W-:Y:S02]  /*4760*/  @!P1 ISETP.NE.AND P0, PT, R14, 0x1, PT ;  /* 0x000000010e00980c */ /* 0x008fe40003f05270 */
[----:B----4-:R-:W-:Y:S01]  /*4770*/  @!P1 ISETP.NE.AND P2, PT, R3, 0x1, PT ;  /* 0x000000010300980c */ /* 0x010fe20003f45270 */
[C---:B------:R-:W-:Y:S01]  /*4780*/  @!P1 IMAD.HI.U32 R9, R10.reuse, R15, RZ ;  /* 0x0000000f0a099227 */ /* 0x040fe200078e00ff */
[----:B------:R2:W-:Y:S02]  /*4790*/  @!UP0 UTMALDG.3D [UR16], [UR22], desc[UR14] ;  /* 0x00000e10160085b4 */ /* 0x0005e40008011000 */
[----:B------:R-:W-:Y:S02]  /*47a0*/  @!P1 SHF.R.U32.HI R12, RZ, R17, R12 ;  /* 0x00000011ff0c9219 */ /* 0x000fe4000001160c */
[----:B-1----:R-:W-:Y:S02]  /*47b0*/  @!P1 SHF.R.U32.HI R9, RZ, R0, R9 ;  /* 0x00000000ff099219 */ /* 0x002fe40000011609 */
[----:B------:R-:W-:Y:S01]  /*47c0*/  @!P1 SEL R12, R13, R12, !P2 ;  /* 0x0000000c0d0c9207 */ /* 0x000fe20005000000 */
[----:B------:R2:W-:Y:S01]  /*47d0*/  @!UP1 UTMALDG.3D [UR8], [UR22], desc[UR14] ;  /* 0x00000e08160095b4 */ /* 0x0005e20008011000 */
[----:B------:R2:W-:Y:S01]  /*47e0*/  @!P4 SYNCS.ARRIVE.TRANS64.RED.A0TR RZ, [UR4+0x60], R33 ;  /* 0x00006021ffffc9a7 */ /* 0x0005e20008300404 */
[----:B------:R-:W-:Y:S05]  /*47f0*/  @!P1 SEL R9, R10, R9, !P0 ;  /* 0x000000090a099207 */ /* 0x000fea0004000000 */
[----:B------:R-:W-:Y:S02]  /*4800*/  @!P1 IMAD.IADD R0, R9, 0x1, -R12 ;  /* 0x0000000109009824 */ /* 0x000fe400078e0a0c */
[----:B------:R-:W-:Y:S02]  /*4810*/  @!P1 IMAD.IADD R9, R12, 0x1, -R9 ;  /* 0x000000010c099824 */ /* 0x000fe400078e0a09 */
[----:B------:R-:W-:Y:S02]  /*4820*/  @!P1 IMAD R13, R0, R3, R13 ;  /* 0x00000003000d9224 */ /* 0x000fe400078e020d */
[----:B------:R-:W-:Y:S01]  /*4830*/  @!P1 IMAD R10, R9, R14, R10 ;  /* 0x0000000e090a9224 */ /* 0x000fe200078e020a */
[----:B------:R-:W-:Y:S01]  /*4840*/  SYNCS.ARRIVE.TRANS64.RED.A1T0 RZ, [UR7], RZ ;  /* 0x000000ffffff79a7 */ /* 0x000fe20008100407 */
[----:B------:R-:W1:Y:S02]  /*4850*/  SYNCS.PHASECHK.TRANS64.TRYWAIT P5, [UR4+0x88], R11 ;  /* 0x0000880bff0075a7 */ /* 0x000e6400080a1104 */
[----:B-12---:R-:W-:Y:S05]  /*4860*/  @!P5 BRA `(.L_x_68) ;  /* 0x00000044001cd947 */ /* 0x006fea0003800000 */
.L_x_155:
[----:B------:R-:W-:Y:S01]  /*4870*/  @!P4 IADD3 R3, P0, PT, R38, 0x780, RZ ;  /* 0x000007802603c810 */ /* 0x000fe20007f1e0ff */
[----:B------:R-:W-:Y:S01]  /*4880*/  VOTEU.ALL UP2, P4 ;  /* 0x0000000000ff7886 */ /* 0x000fe20002040000 */
[----:B------:R-:W-:Y:S01]  /*4890*/  UMOV UR14, 0x0 ;  /* 0x00000000000e7882 */ /* 0x000fe20000000000 */
[----:B------:R-:W-:Y:S01]  /*48a0*/  UMOV UR15, 0x10000000 ;  /* 0x10000000000f7882 */ /* 0x000fe20000000000 */
[----:B------:R-:W-:Y:S01]  /*48b0*/  @!P4 R2UR UR8, R3 ;  /* 0x000000000308c2ca */ /* 0x000fe200000e0000 */
[----:B-1----:R-:W-:Y:S01]  /*48c0*/  @!P4 IMAD.X R0, RZ, RZ, R39, P0 ;  /* 0x000000ffff00c224 */ /* 0x002fe200000e0627 */
[----:B------:R-:W-:Y:S01]  /*48d0*/  UMOV UR34, UR58 ;  /* 0x0000003a00227c82 */ /* 0x000fe20008000000 */
[----:B------:R-:W-:Y:S01]  /*48e0*/  VOTEU.ALL UP1, P4 ;  /* 0x0000000000ff7886 */ /* 0x000fe20002020000 */
[----:B------:R-:W-:Y:S01]  /*48f0*/  UMOV UR12, UR36 ;  /* 0x00000024000c7c82 */ /* 0x000fe20008000000 */
[----:B------:R-:W-:Y:S01]  /*4900*/  VOTEU.ALL UP3, P4 ;  /* 0x0000000000ff7886 */ /* 0x000fe20002060000 */
[----:B------:R-:W-:Y:S01]  /*4910*/  @!P4 R2UR UR7, R0 ;  /* 0x000000000007c2ca */ /* 0x000fe200000e0000 */
[----:B------:R-:W-:Y:S01]  /*4920*/  VOTEU.ALL UP0, P4 ;  /* 0x0000000000ff7886 */ /* 0x000fe20002000000 */
[----:B------:R-:W-:Y:S01]  /*4930*/  UMOV UR28, UR36 ;  /* 0x00000024001c7c82 */ /* 0x000fe20008000000 */
[----:B------:R-:W-:Y:S01]  /*4940*/  UMOV UR20, UR36 ;  /* 0x0000002400147c82 */ /* 0x000fe20008000000 */
[----:B------:R-:W-:Y:S01]  /*4950*/  @!UP3 UIADD3 UR33, UPT, UPT, UR4, 0x68, URZ ;  /* 0x000000680421b890 */ /* 0x000fe2000fffe0ff */
[----:B------:R-:W-:Y:S01]  /*4960*/  IMAD.IADD R0, R13, 0x1, R58 ;  /* 0x000000010d007824 */ /* 0x000fe200078e023a */
[----:B------:R-:W-:Y:S01]  /*4970*/  @!UP3 UIADD3 UR35, UPT, UPT, UR59, 0x30, URZ ;  /* 0x000000303b23b890 */ /* 0x000fe2000fffe0ff */
[----:B------:R-:W-:Y:S01]  /*4980*/  IMAD.U32 R14, RZ, RZ, UR8 ;  /* 0x00000008ff0e7e24 */ /* 0x000fe2000f8e00ff */
[----:B------:R-:W-:Y:S01]  /*4990*/  @!UP3 UIADD3 UR32, UPT, UPT, UR4, 0x6200, URZ ;  /* 0x000062000420b890 */ /* 0x000fe2000fffe0ff */
[----:B------:R-:W-:Y:S01]  /*49a0*/  ISETP.NE.AND P0, PT, R36, 0x2, PT ;  /* 0x000000022400780c */ /* 0x000fe20003f05270 */
[----:B------:R-:W-:Y:S01]  /*49b0*/  @!UP3 UIADD3 UR10, UPT, UPT, UR58, 0x20, URZ ;  /* 0x000000203a0ab890 */ /* 0x000fe2000fffe0ff */
[----:B------:R-:W-:Y:S01]  /*49c0*/  LOP3.LUT R37, R37, 0x1, RZ, 0x3c, !PT ;  /* 0x0000000125257812 */ /* 0x000fe200078e3cff */
[----:B------:R-:W-:Y:S01]  /*49d0*/  @!UP3 UIADD3 UR8, UPT, UPT, UR4, 0x6a00, URZ ;  /* 0x00006a000408b890 */ /* 0x000fe2000fffe0ff */
[----:B------:R-:W-:Y:S01]  /*49e0*/  IMAD.U32 R15, RZ, RZ, UR7 ;  /* 0x00000007ff0f7e24 */ /* 0x000fe2000f8e00ff */
[----:B------:R-:W-:Y:S01]  /*49f0*/  @!P4 R2UR UR22, R14 ;  /* 0x000000000e16c2ca */ /* 0x000fe200000e0000 */
[----:B------:R-:W-:Y:S01]  /*4a00*/  UMOV UR9, UR33 ;  /* 0x0000002100097c82 */ /* 0x000fe20008000000 */
[----:B------:R-:W-:Y:S01]  /*4a10*/  UMOV UR11, UR35 ;  /* 0x00000023000b7c82 */ /* 0x000fe20008000000 */
[----:B------:R-:W-:Y:S01]  /*4a20*/  @!UP3 UIADD3 UR26, UPT, UPT, UR58, 0x40, URZ ;  /* 0x000000403a1ab890 */ /* 0x000fe2000fffe0ff */
[----:B------:R-:W-:Y:S01]  /*4a30*/  @!P4 R2UR UR23, R15 ;  /* 0x000000000f17c2ca */ /* 0x000fe200000e0000 */
[----:B------:R-:W-:Y:S01]  /*4a40*/  @!UP3 UIADD3 UR24, UPT, UPT, UR4, 0x7200, URZ ;  /* 0x000072000418b890 */ /* 0x000fe2000fffe0ff */
[----:B------:R-:W-:Y:S01]  /*4a50*/  SEL R3, RZ, 0x1, P0 ;  /* 0x00000001ff037807 */ /* 0x000fe20000000000 */
[----:B------:R-:W-:Y:S01]  /*4a60*/  UMOV UR25, UR33 ;  /* 0x0000002100197c82 */ /* 0x000fe20008000000 */
[----:B------:R-:W-:Y:S01]  /*4a70*/  UMOV UR27, UR35 ;  /* 0x00000023001b7c82 */ /* 0x000fe20008000000 */
[----:B------:R-:W-:Y:S01]  /*4a80*/  @!UP3 UIADD3 UR18, UPT, UPT, UR58, 0x60, URZ ;  /* 0x000000603a12b890 */ /* 0x000fe2000fffe0ff */
[----:B------:R-:W-:Y:S01]  /*4a90*/  LOP3.LUT R34, R34, R3, RZ, 0x3c, !PT ;  /* 0x0000000322227212 */ /* 0x000fe200078e3cff */
[----:B------:R-:W-:Y:S01]  /*4aa0*/  @!UP3 UIADD3 UR16, UPT, UPT, UR4, 0x7a00, URZ ;  /* 0x00007a000410b890 */ /* 0x000fe2000fffe0ff */
[----:B------:R-:W-:Y:S01]  /*4ab0*/  IMAD.IADD R33, R10, 0x1, R51 ;  /* 0x000000010a217824 */ /* 0x000fe200078e0233 */
[----:B------:R-:W-:Y:S01]  /*4ac0*/  UMOV UR17, UR33 ;  /* 0x0000002100117c82 */ /* 0x000fe20008000000 */
[----:B------:R-:W-:Y:S01]  /*4ad0*/  UMOV UR19, UR35 ;  /* 0x0000002300137c82 */ /* 0x000fe20008000000 */
[----:B------:R-:W-:Y:S02]  /*4ae0*/  SEL R36, R36, RZ, P0 ;  /* 0x000000ff24247207 */ /* 0x000fe40000000000 */
[----:B------:R1:W-:Y:S01]  /*4af0*/  @!UP2 UTMALDG.3D [UR32], [UR22], desc[UR14] ;  /* 0x00000e201600a5b4 */ /* 0x0003e20008011000 */
[----:B------:R2:W-:Y:S01]  /*4b00*/  @!UP1 UTMALDG.3D [UR8], [UR22], desc[UR14] ;  /* 0x00000e08160095b4 */ /* 0x0005e20008011000 */
[----:B------:R-:W-:Y:S01]  /*4b10*/  VOTEU.ALL UP1, P4 ;  /* 0x0000000000ff7886 */ /* 0x000fe20002020000 */
[----:B------:R4:W-:Y:S04]  /*4b20*/  @!UP0 UTMALDG.3D [UR24], [UR22], desc[UR14] ;  /* 0x00000e18160085b4 */ /* 0x0009e80008011000 */
[----:B------:R4:W-:Y:S01]  /*4b30*/  @!UP1 UTMALDG.3D [UR16], [UR22], desc[UR14] ;  /* 0x00000e10160095b4 */ /* 0x0009e20008011000 */
[----:B------:R4:W-:Y:S01]  /*4b40*/  @!P4 SYNCS.ARRIVE.TRANS64.RED.A0TR RZ, [UR4+0x68], R31 ;  /* 0x0000681fffffc9a7 */ /* 0x0009e20008300404 */
[----:B------:R-:W-:Y:S01]  /*4b50*/  UPLOP3.LUT UP1, UPT, UPT, UPT, UPT, 0x80, 0x8 ;  /* 0x000000000008789c */ /* 0x000fe20003f2f070 */
[----:B-1----:R-:W-:Y:S01]  /*4b60*/  @P3 R2UR UR36, R32 ;  /* 0x00000000202432ca */ /* 0x002fe200000e0000 */
[----:B------:R-:W-:Y:S01]  /*4b70*/  SYNCS.ARRIVE.TRANS64.RED.A1T0 RZ, [UR5], RZ ;  /* 0x000000ffffff79a7 */ /* 0x000fe20008100405 */
[----:B--2---:R-:W-:Y:S01]  /*4b80*/  R2UR UR11, R0 ;  /* 0x00000000000b72ca */ /* 0x004fe200000e0000 */
[----:B------:R-:W-:Y:S03]  /*4b90*/  @!UPT UIADD3 URZ, UPT, UPT, URZ, URZ, URZ ;  /* 0x000000fffffff290 */ /* 0x000fe6000fffe0ff */
[----:B------:R-:W-:Y:S11]  /*4ba0*/  @P3 BRA `(.L_x_69) ;  /* 0xffffffec004c3947 */ /* 0x000ff6000383ffff */
[----:B------:R-:W-:-:S04]  /*4bb0*/  SHF.L.U32 R3, R37, 0x1f, RZ ;  /* 0x0000001f25037819 */ /* 0x000fc800000006ff */
[----:B------:R-:W1:Y:S02]  /*4bc0*/  SYNCS.PHASECHK.TRANS64.TRYWAIT P0, [UR4+0x70], R3 ;  /* 0x00007003ff0075a7 */ /* 0x000e640008001104 */
[----:B-1----:R-:W-:Y:S05]  /*4bd0*/  @!P0 BRA `(.L_x_70) ;  /* 0x0000004000588947 */ /* 0x002fea0003800000 */
.L_x_157:
[----:B------:R-:W2:Y:S02]  /*4be0*/  SYNCS.PHASECHK.TRANS64.TRYWAIT P0, [UR4+0x78], R3 ;  /* 0x00007803ff0075a7 */ /* 0x000ea40008001104 */
[----:B--2---:R-:W-:Y:S05]  /*4bf0*/  @!P0 BRA `(.L_x_71) ;  /* 0x0000004000688947 */ /* 0x004fea0003800000 */
.L_x_159:
[----:B------:R-:W2:Y:S02]  /*4c00*/  SYNCS.PHASECHK.TRANS64.TRYWAIT P0, [UR4+0x80], R3 ;  /* 0x00008003ff0075a7 */ /* 0x000ea40008001104 */
[----:B--2---:R-:W-:Y:S05]  /*4c10*/  @!P0 BRA `(.L_x_72) ;  /* 0x0000004000788947 */ /* 0x004fea0003800000 */
.L_x_161:
[----:B-1----:R-:W-:-:S07]  /*4c20*/  MOV R0, UR4 ;  /* 0x0000000400007c02 */ /* 0x002fce0008000f00 */
.L_x_73:
[----:B-1----:R-:W-:-:S04]  /*4c30*/  SHF.L.U32 R3, R37, 0x1f, RZ ;  /* 0x0000001f25037819 */ /* 0x002fc800000006ff */
[----:B------:R1:W2:Y:S03]  /*4c40*/  SYNCS.PHASECHK.TRANS64.TRYWAIT P0, [R0+URZ+0x88], R3 ;  /* 0x00008803000075a7 */ /* 0x0002a600080011ff */
[----:B--2---:R-:W-:Y:S05]  /*4c50*/  @!P0 NANOSLEEP.SYNCS 0x989680 ;  /* 0x009896800000895d */ /* 0x004fea0003900000 */
[----:B------:R-:W2:Y:S02]  /*4c60*/  @!P0 SYNCS.PHASECHK.TRANS64 P0, [R0+URZ+0x88], R3 ;  /* 0x00008803000085a7 */ /* 0x000ea400080010ff */
[----:B--2-4-:R-:W-:Y:S05]  /*4c70*/  @P0 EXIT ;  /* 0x000000000000094d */ /* 0x014fea0003800000 */
[----:B------:R-:W-:Y:S05]  /*4c80*/  BRA `(.L_x_73) ;  /* 0xfffffffc00e87947 */ /* 0x000fea000383ffff */
.L_x_58:
[----:B------:R-:W-:-:S06]  /*4c90*/  UISETP.GE.AND UP0, UPT, UR8, 0x4, UPT ;  /* 0x000000040800788c */ /* 0x000fcc000bf06270 */
[----:B------:R-:W-:-:S13]  /*4ca0*/  PLOP3.LUT P0, PT, PT, PT, UP0, 0x80, 0x8 ;  /* 0x000000000008781c */ /* 0x000fda0003f0f008 */
[----:B------:R-:W-:Y:S05]  /*4cb0*/  @!P0 EXIT ;  /* 0x000000000000894d */ /* 0x000fea0003800000 */
[----:B------:R-:W-:Y:S01]  /*4cc0*/  BAR.SYNC.DEFER_BLOCKING 0x6, 0xa0 ;  /* 0x0182800000007b1d */ /* 0x000fe20000010000 */
[C---:B------:R-:W-:Y:S01]  /*4cd0*/  IMAD.SHL.U32 R71, R72.reuse, 0x10, RZ ;  /* 0x0000001048477824 */ /* 0x040fe200078e00ff */
[C---:B------:R-:W-:Y:S01]  /*4ce0*/  R2P PR, R72.reuse, 0x18 ;  /* 0x0000001848007804 */ /* 0x040fe20000000000 */
[C---:B------:R-:W-:Y:S01]  /*4cf0*/  IMAD.U32 R31, R72.reuse, 0x10000, RZ ;  /* 0x00010000481f7824 */ /* 0x040fe200078e00ff */
[----:B------:R-:W-:Y:S01]  /*4d00*/  LOP3.LUT R72, R72, 0x60, RZ, 0xc0, !PT ;  /* 0x0000006048487812 */ /* 0x000fe200078ec0ff */
[----:B------:R-:W-:Y:S01]  /*4d10*/  IMAD.MOV.U32 R70, RZ, RZ, 0xa0 ;  /* 0x000000a0ff467424 */ /* 0x000fe200078e00ff */
[----:B------:R-:W-:Y:S02]  /*4d20*/  UMOV UR48, 0x400 ;  /* 0x0000040000307882 */ /* 0x000fe40000000000 */
[----:B------:R-:W1:Y:S01]  /*4d30*/  LDC R61, c[0x0][0x370] ;  /* 0x0000dc00ff3d7b82 */ /* 0x000e620000000800 */
[----:B------:R-:W-:Y:S01]  /*4d40*/  ULEA UR48, UR37, UR48, 0x18 ;  /* 0x0000003025307291 */ /* 0x000fe2000f8ec0ff */
[----:B------:R-:W-:Y:S01]  /*4d50*/  LOP3.LUT R71, R4, 0x600, R71, 0xf8, !PT ;  /* 0x0000060004477812 */ /* 0x000fe200078ef847 */
[----:B------:R-:W-:Y:S01]  /*4d60*/  IMAD.MOV.U32 R68, RZ, RZ, 0x1 ;  /* 0x00000001ff447424 */ /* 0x000fe200078e00ff */
[----:B------:R-:W-:Y:S01]  /*4d70*/  LOP3.LUT R31, R31, 0x600000, RZ, 0xc0, !PT ;  /* 0x006000001f1f7812 */ /* 0x000fe200078ec0ff */
[----:B------:R-:W-:Y:S01]  /*4d80*/  UIADD3 UR4, UPT, UPT, UR48, 0x200, URZ ;  /* 0x0000020030047890 */ /* 0x000fe2000fffe0ff */
[----:B------:R-:W-:Y:S01]  /*4d90*/  IMAD.MOV.U32 R30, RZ, RZ, RZ ;  /* 0x000000ffff1e7224 */ /* 0x000fe200078e00ff */
[----:B------:R-:W-:Y:S01]  /*4da0*/  CS2R R66, SRZ ;  /* 0x0000000000427805 */ /* 0x000fe2000001ff00 */
[----:B------:R-:W2:Y:S01]  /*4db0*/  LDC R28, c[0x0][0xd0c] ;  /* 0x00034300ff1c7b82 */ /* 0x000ea20000000800 */
[----:B------:R-:W-:Y:S01]  /*4dc0*/  IMAD.MOV.U32 R76, RZ, RZ, RZ ;  /* 0x000000ffff4c7224 */ /* 0x000fe200078e00ff */
[----:B------:R-:W-:Y:S01]  /*4dd0*/  SEL R70, R70, 0x60, !P3 ;  /* 0x0000006046467807 */ /* 0x000fe20005800000 */
[----:B------:R-:W-:Y:S01]  /*4de0*/  IMAD.U32 R64, RZ, RZ, UR4 ;  /* 0x00000004ff407e24 */ /* 0x000fe2000f8e00ff */
[----:B------:R-:W4:Y:S04]  /*4df0*/  LDCU.64 UR52, c[0x0][0x348] ;  /* 0x00006900ff3477ac */ /* 0x000f280008000a00 */
[----:B------:R-:W1:Y:S01]  /*4e00*/  LDC R60, c[0x0][0xd20] ;  /* 0x00034800ff3c7b82 */ /* 0x000e620000000800 */
[----:B------:R-:W3:Y:S01]  /*4e10*/  LDS R0, [UR48+0x130] ;  /* 0x00013030ff007984 */ /* 0x000ee20008000800 */
[----:B------:R-:W-:Y:S01]  /*4e20*/  LEA R71, R71, R64, 0x2 ;  /* 0x0000004047477211 */ /* 0x000fe200078e10ff */
[----:B------:R-:W1:Y:S03]  /*4e30*/  LDCU.64 UR44, c[0x0][0xa88] ;  /* 0x00015100ff2c77ac */ /* 0x000e660008000a00 */
[C---:B------:R-:W-:Y:S01]  /*4e40*/  IADD3 R69, PT, PT, R71.reuse, 0x140, RZ ;  /* 0x0000014047457810 */ /* 0x040fe20007ffe0ff */
[----:B------:R-:W1:Y:S01]  /*4e50*/  LDCU.64 UR46, c[0x0][0xa90] ;  /* 0x00015200ff2e77ac */ /* 0x000e620008000a00 */
[----:B------:R-:W1:Y:S01]  /*4e60*/  LDC R26, c[0x0][0xd30] ;  /* 0x00034c00ff1a7b82 */ /* 0x000e620000000800 */
[----:B------:R-:W-:Y:S01]  /*4e70*/  @P4 IADD3 R69, PT, PT, R71, 0xc0, RZ ;  /* 0x000000c047454810 */ /* 0x000fe20007ffe0ff */
[----:B------:R-:W-:Y:S01]  /*4e80*/  UMOV UR49, URZ ;  /* 0x000000ff00317c82 */ /* 0x000fe20008000000 */
[----:B------:R-:W-:-:S05]  /*4e90*/  UMOV UR51, URZ ;  /* 0x000000ff00337c82 */ /* 0x000fca0008000000 */
[----:B------:R-:W1:Y:S08]  /*4ea0*/  LDC.64 R56, c[0x0][0xd10] ;  /* 0x00034400ff387b82 */ /* 0x000e700000000a00 */
[----:B------:R-:W1:Y:S08]  /*4eb0*/  LDC.64 R24, c[0x0][0xd18] ;  /* 0x00034600ff187b82 */ /* 0x000e700000000a00 */
[----:B------:R-:W1:Y:S08]  /*4ec0*/  LDC.64 R22, c[0x0][0xd28] ;  /* 0x00034a00ff167b82 */ /* 0x000e700000000a00 */
[----:B------:R-:W1:Y:S01]  /*4ed0*/  LDC.64 R54, c[0x0][0xab0] ;  /* 0x0002ac00ff367b82 */ /* 0x000e620000000a00 */
[----:B---3--:R-:W-:-:S07]  /*4ee0*/  IADD3 R31, PT, PT, R0, R31, RZ ;  /* 0x0000001f001f7210 */ /* 0x008fce0007ffe0ff */
[----:B------:R-:W3:Y:S08]  /*4ef0*/  LDC.64 R52, c[0x0][0xaa8] ;  /* 0x0002aa00ff347b82 */ /* 0x000ef00000000a00 */
[----:B--2-4-:R-:W1:Y:S02]  /*4f00*/  LDC R62, c[0x0][0x374] ;  /* 0x0000dd00ff3e7b82 */ /* 0x014e640000000800 */
.L_x_117:
[----:B------:R-:W-:Y:S02]  /*4f10*/  LEA R0, R76, UR48, 0x3 ;  /* 0x000000304c007c11 */ /* 0x000fe4000f8e18ff */
[----:B------:R-:W-:Y:S02]  /*4f20*/  SHF.L.U32 R3, R66, 0x1f, RZ ;  /* 0x0000001f42037819 */ /* 0x000fe400000006ff */
[----:B------:R-:W-:Y:S02]  /*4f30*/  LEA R16, R76, UR48, 0x4 ;  /* 0x000000304c107c11 */ /* 0x000fe4000f8e20ff */
[----:B------:R-:W2:Y:S02]  /*4f40*/  SYNCS.PHASECHK.TRANS64.TRYWAIT P0, [R0+URZ+0xa0], R3 ;  /* 0x0000a003000075a7 */ /* 0x000ea400080011ff */
[----:B--23--:R-:W-:Y:S05]  /*4f50*/  @!P0 BRA `(.L_x_74) ;  /* 0x0000003c00c08947 */ /* 0x00cfea0003800000 */
.L_x_162:
[----:B------:R-:W4:Y:S01]  /*4f60*/  LDC.64 R14, c[0x0][0xd10] ;  /* 0x00034400ff0e7b82 */ /* 0x000f220000000a00 */
[----:B------:R-:W3:Y:S01]  /*4f70*/  LDS.128 R16, [R16+0x110] ;  /* 0x0001100010107984 */ /* 0x000ee20000000c00 */
[----:B-1----:R-:W-:Y:S01]  /*4f80*/  ISETP.NE.AND P1, PT, R26, 0x1, PT ;  /* 0x000000011a00780c */ /* 0x002fe20003f25270 */
[----:B--2---:R-:W-:Y:S01]  /*4f90*/  VIADD R0, R0, 0xb0 ;  /* 0x000000b000007836 */ /* 0x004fe20000000000 */
[----:B------:R-:W-:Y:S04]  /*4fa0*/  ISETP.GE.AND P0, PT, R2, 0x1, PT ;  /* 0x000000010200780c */ /* 0x000fe80003f06270 */
[----:B------:R-:W1:Y:S01]  /*4fb0*/  LDC.64 R12, c[0x0][0xd18] ;  /* 0x00034600ff0c7b82 */ /* 0x000e620000000a00 */
[----:B------:R-:W-:Y:S01]  /*4fc0*/  PRMT R0, RZ, 0x654, R0 ;  /* 0x00000654ff007816 */ /* 0x000fe20000000000 */
[----:B------:R-:W-:Y:S01]  /*4fd0*/  @!PT LDS RZ, [RZ] ;  /* 0x00000000fffff984 */ /* 0x000fe20000000800 */
[----:B------:R-:W-:Y:S01]  /*4fe0*/  @!PT LDS RZ, [RZ] ;  /* 0x00000000fffff984 */ /* 0x000fe20000000800 */
[----:B------:R-:W-:Y:S01]  /*4ff0*/  @!PT LDS RZ, [RZ] ;  /* 0x00000000fffff984 */ /* 0x000fe20000000800 */
[----:B------:R-:W-:Y:S01]  /*5000*/  @!PT LDS RZ, [RZ] ;  /* 0x00000000fffff984 */ /* 0x000fe20000000800 */
[----:B------:R2:W-:Y:S06]  /*5010*/  MEMBAR.ALL.CTA ;  /* 0x0000000000007992 */ /* 0x0005ec0000008000 */
[----:B--2---:R-:W2:Y:S01]  /*5020*/  FENCE.VIEW.ASYNC.S ;  /* 0x00000000000073c6 */ /* 0x004ea20000000000 */
[----:B------:R-:W1:Y:S08]  /*5030*/  @!P1 LDC R11, c[0x0][0xd20] ;  /* 0x00034800ff0b9b82 */ /* 0x000e700000000800 */
[----:B------:R-:W1:Y:S01]  /*5040*/  @!P1 LDC R10, c[0x0][0xd0c] ;  /* 0x00034300ff0a9b82 */ /* 0x000e620000000800 */
[----:B--2---:R2:W-:Y:S01]  /*5050*/  SYNCS.ARRIVE.TRANS64.RED.A1T0 RZ, [R0+URZ], RZ ;  /* 0x000000ff00ff79a7 */ /* 0x0045e200081004ff */
[----:B---3--:R-:W-:Y:S04]  /*5060*/  LOP3.LUT P4, RZ, R18, 0x1, RZ, 0xc0, !PT ;  /* 0x0000000112ff7812 */ /* 0x008fe8000788c0ff */
[----:B------:R-:W-:Y:S09]  /*5070*/  P2R R73, PR, RZ, 0x10 ;  /* 0x00000010ff497803 */ /* 0x000ff20000000000 */
[----:B------:R-:W-:Y:S02]  /*5080*/  @P4 MOV R29, R16 ;  /* 0x00000010001d4202 */ /* 0x000fe40000000f00 */
[----:B------:R-:W-:Y:S01]  /*5090*/  @P4 LOP3.LUT R27, R17, 0xffff, RZ, 0xc0, !PT ;  /* 0x0000ffff111b4812 */ /* 0x000fe200078ec0ff */
[----:B--2-4-:R-:W-:Y:S06]  /*50a0*/  @!P0 BRA `(.L_x_75) ;  /* 0x0000000000a48947 */ /* 0x014fec0003800000 */
[----:B------:R-:W-:Y:S01]  /*50b0*/  IMAD.HI.U32 R21, R62, R25, RZ ;  /* 0x000000193e157227 */ /* 0x000fe200078e00ff */
        /* <DEDUP_REMOVED lines=8> */
[----:B------:R-:W-:Y:S01]  /*5140*/  IMAD.HI.U32 R21, R27, R25, RZ ;  /* 0x000000191b157227 */ /* 0x000fe200078e00ff */
[----:B------:R-:W-:Y:S02]  /*5150*/  SEL R7, R61, R20, !P3 ;  /* 0x000000143d077207 */ /* 0x000fe40005800000 */
[----:B------:R-:W-:Y:S01]  /*5160*/  SHF.R.U32.HI R36, RZ, R57, R36 ;  /* 0x00000039ff247219 */ /* 0x000fe20000011624 */
[-C--:B------:R-:W-:Y:S04]  /*5170*/  IMAD.HI.U32 R20, R3, R22.reuse, RZ ;  /* 0x0000001603147227 */ /* 0x080fe800078e00ff */
[----:B------:R-:W-:Y:S01]  /*5180*/  IMAD.HI.U32 R34, R7, R22, RZ ;  /* 0x0000001607227227 */ /* 0x000fe200078e00ff */
[-C--:B------:R-:W-:Y:S02]  /*5190*/  @P2 SHF.R.U32.HI R3, RZ, R23.reuse, R20 ;  /* 0x00000017ff032219 */ /* 0x080fe40000011614 */
[----:B------:R-:W-:Y:S02]  /*51a0*/  SHF.R.U32.HI R20, RZ, R60, R21 ;  /* 0x0000003cff147219 */ /* 0x000fe40000011615 */
[----:B------:R-:W-:Y:S01]  /*51b0*/  @P2 SHF.R.U32.HI R7, RZ, R23, R34 ;  /* 0x00000017ff072219 */ /* 0x000fe20000011622 */
[C---:B------:R-:W-:Y:S01]  /*51c0*/  IMAD R4, R2.reuse, R3, RZ ;  /* 0x0000000302047224 */ /* 0x040fe200078e02ff */
[----:B------:R-:W-:Y:S02]  /*51d0*/  SEL R5, R27, R20, !P0 ;  /* 0x000000141b057207 */ /* 0x000fe40004000000 */
[----:B------:R-:W-:Y:S01]  /*51e0*/  SEL R3, R29, R36, !P3 ;  /* 0x000000241d037207 */ /* 0x000fe20005800000 */
[----:B------:R-:W-:Y:S01]  /*51f0*/  IMAD R6, R2, R7, RZ ;  /* 0x0000000702067224 */ /* 0x000fe200078e02ff */
[C---:B------:R-:W-:Y:S01]  /*5200*/  ISETP.GE.AND P0, PT, R5.reuse, R4, PT ;  /* 0x000000040500720c */ /* 0x040fe20003f06270 */
[----:B------:R-:W-:Y:S03]  /*5210*/  IMAD.HI.U32 R8, R5, R22, RZ ;  /* 0x0000001605087227 */ /* 0x000fe600078e00ff */
[----:B------:R-:W-:Y:S01]  /*5220*/  ISETP.GE.OR P0, PT, R3, R6, P0 ;  /* 0x000000060300720c */ /* 0x000fe20000706670 */
[----:B------:R-:W-:Y:S01]  /*5230*/  IMAD.MOV R6, RZ, RZ, -R3 ;  /* 0x000000ffff067224 */ /* 0x000fe200078e0a03 */
[-C--:B------:R-:W-:Y:S03]  /*5240*/  SHF.R.U32.HI R8, RZ, R23.reuse, R8 ;  /* 0x00000017ff087219 */ /* 0x080fe60000011608 */
[----:B------:R-:W-:Y:S01]  /*5250*/  IMAD R29, R28, R6, R29 ;  /* 0x000000061c1d7224 */ /* 0x000fe200078e021d */
[----:B------:R-:W-:Y:S05]  /*5260*/  SEL R9, R5, R8, !P2 ;  /* 0x0000000805097207 */ /* 0x000fea0005000000 */
[----:B------:R-:W-:Y:S02]  /*5270*/  IMAD.MOV R8, RZ, RZ, -R9 ;  /* 0x000000ffff087224 */ /* 0x000fe400078e0a09 */
[C---:B------:R-:W-:Y:S04]  /*5280*/  @!P0 IMAD.HI.U32 R4, R3.reuse, R22, RZ ;  /* 0x0000001603048227 */ /* 0x040fe800078e00ff */
[----:B------:R-:W-:Y:S01]  /*5290*/  IMAD R8, R2, R8, R5 ;  /* 0x0000000802087224 */ /* 0x000fe200078e0205 */
[----:B------:R-:W-:Y:S04]  /*52a0*/  @!P0 SHF.R.U32.HI R4, RZ, R23, R4 ;  /* 0x00000017ff048219 */ /* 0x000fe80000011604 */
[----:B------:R-:W-:Y:S02]  /*52b0*/  @!P0 SEL R0, R3, R4, !P2 ;  /* 0x0000000403008207 */ /* 0x000fe40005000000 */
[----:B------:R-:W-:Y:S02]  /*52c0*/  IADD3 R4, PT, PT, -R5, RZ, RZ ;  /* 0x000000ff05047210 */ /* 0x000fe40007ffe1ff */
[----:B------:R-:W-:Y:S01]  /*52d0*/  @!P0 IADD3 R9, PT, PT, R9, -R0, RZ ;  /* 0x8000000009098210 */ /* 0x000fe20007ffe0ff */
[----:B------:R-:W-:Y:S02]  /*52e0*/  @!P0 IMAD R0, R7, R8, R0 ;  /* 0x0000000807008224 */ /* 0x000fe400078e0200 */
[----:B------:R-:W-:Y:S02]  /*52f0*/  IMAD R27, R24, R4, R27 ;  /* 0x00000004181b7224 */ /* 0x000fe400078e021b */
[----:B------:R-:W-:Y:S02]  /*5300*/  @!P0 IMAD R5, R9, R2, R3 ;  /* 0x0000000209058224 */ /* 0x000fe400078e0203 */
[----:B------:R-:W-:Y:S04]  /*5310*/  @!P0 IMAD.MOV.U32 R3, RZ, RZ, R0 ;  /* 0x000000ffff038224 */ /* 0x000fe800078e0000 */
[----:B------:R-:W-:Y:S02]  /*5320*/  IMAD R29, R3, R28, R29 ;  /* 0x0000001c031d7224 */ /* 0x000fe400078e021d */
[----:B------:R-:W-:Y:S07]  /*5330*/  IMAD R27, R5, R24, R27 ;  /* 0x00000018051b7224 */ /* 0x000fee00078e021b */
.L_x_75:
[----:B-1----:R-:W-:Y:S01]  /*5340*/  @!P1 ISETP.NE.AND P0, PT, R12, 0x1, PT ;  /* 0x000000010c00980c */ /* 0x002fe20003f05270 */
[----:B------:R-:W-:Y:S01]  /*5350*/  @!P1 IMAD.HI.U32 R4, R27, R13, RZ ;  /* 0x0000000d1b049227 */ /* 0x000fe200078e00ff */
[----:B------:R-:W-:Y:S01]  /*5360*/  R2UR UR42, R33 ;  /* 0x00000000212a72ca */ /* 0x000fe200000e0000 */
[----:B------:R-:W-:Y:S01]  /*5370*/  USHF.L.U32 UR41, UR11, 0x7, URZ ;  /* 0x000000070b297899 */ /* 0x000fe200080006ff */
[----:B------:R-:W-:Y:S01]  /*5380*/  @!P1 ISETP.NE.AND P2, PT, R10, 0x1, PT ;  /* 0x000000010a00980c */ /* 0x000fe20003f45270 */
[----:B------:R-:W-:Y:S01]  /*5390*/  @!P1 IMAD.HI.U32 R0, R29, R14, RZ ;  /* 0x0000000e1d009227 */ /* 0x000fe200078e00ff */
[----:B------:R-:W-:Y:S01]  /*53a0*/  @!P1 SHF.R.U32.HI R4, RZ, R11, R4 ;  /* 0x0000000bff049219 */ /* 0x000fe20000011604 */
[----:B------:R-:W-:Y:S01]  /*53b0*/  BSSY.RECONVERGENT B6, `(.L_x_76) ;  /* 0x000002c000067945 */ /* 0x000fe20003800200 */
[----:B------:R-:W-:Y:S01]  /*53c0*/  @P4 SHF.R.U32.HI R65, RZ, 0x10, R17 ;  /* 0x00000010ff414819 */ /* 0x000fe20000011611 */
[----:B------:R-:W-:Y:S01]  /*53d0*/  VIADD R76, R76, 0x1 ;  /* 0x000000014c4c7836 */ /* 0x000fe20000000000 */
[----:B------:R-:W-:Y:S02]  /*53e0*/  @!P1 SEL R3, R27, R4, !P0 ;  /* 0x000000041b039207 */ /* 0x000fe40004000000 */
[----:B------:R-:W-:Y:S02]  /*53f0*/  @!P1 SHF.R.U32.HI R0, RZ, R15, R0 ;  /* 0x0000000fff009219 */ /* 0x000fe40000011600 */
[----:B------:R-:W-:Y:S01]  /*5400*/  LOP3.LUT P0, RZ, R64, 0x1f0, RZ, 0xc0, !PT ;  /* 0x000001f040ff7812 */ /* 0x000fe2000780c0ff */
[----:B------:R-:W-:Y:S01]  /*5410*/  USHF.L.U32 UR42, UR42, 0x6, URZ ;  /* 0x000000062a2a7899 */ /* 0x000fe200080006ff */
[----:B------:R-:W-:Y:S05]  /*5420*/  @!P1 SEL R4, R29, R0, !P2 ;  /* 0x000000001d049207 */ /* 0x000fea0005000000 */
[----:B------:R-:W-:Y:S02]  /*5430*/  @!P1 IMAD.IADD R0, R3, 0x1, -R4 ;  /* 0x0000000103009824 */ /* 0x000fe400078e0a04 */
[----:B------:R-:W-:Y:S02]  /*5440*/  @!P1 IMAD.IADD R3, R4, 0x1, -R3 ;  /* 0x0000000104039824 */ /* 0x000fe400078e0a03 */
[----:B------:R-:W-:Y:S02]  /*5450*/  @!P1 IMAD R29, R0, R10, R29 ;  /* 0x0000000a001d9224 */ /* 0x000fe400078e021d */
[----:B------:R-:W-:Y:S01]  /*5460*/  @!P1 IMAD R27, R3, R12, R27 ;  /* 0x0000000c031b9224 */ /* 0x000fe200078e021b */
[----:B------:R-:W-:Y:S06]  /*5470*/  @!P0 BRA `(.L_x_77) ;  /* 0x00000000007c8947 */ /* 0x000fec0003800000 */
[----:B------:R-:W1:Y:S01]  /*5480*/  LDCU.64 UR8, c[0x4][0x80] ;  /* 0x01001000ff0877ac */ /* 0x000e620008000a00 */
[----:B------:R-:W-:Y:S01]  /*5490*/  MOV R16, 0x0 ;  /* 0x0000000000107802 */ /* 0x000fe20000000f00 */
[----:B------:R-:W-:Y:S02]  /*54a0*/  HFMA2 R12, -RZ, RZ, 0, 5.9604644775390625e-08 ;  /* 0x00000001ff0c7431 */ /* 0x000fe400000001ff */
[----:B------:R-:W-:Y:S01]  /*54b0*/  IMAD.MOV.U32 R8, RZ, RZ, 0x70 ;  /* 0x00000070ff087424 */ /* 0x000fe200078e00ff */
[----:B------:R2:W3:Y:S01]  /*54c0*/  LDC.64 R14, c[0x4][R16] ;  /* 0x01000000100e7b82 */ /* 0x0004e20000000a00 */
[----:B------:R-:W4:Y:S01]  /*54d0*/  LDCU.64 UR6, c[0x4][0x88] ;  /* 0x01001100ff0677ac */ /* 0x000f220008000a00 */
[----:B------:R-:W-:Y:S01]  /*54e0*/  IMAD.MOV.U32 R13, RZ, RZ, RZ ;  /* 0x000000ffff0d7224 */ /* 0x000fe200078e00ff */
[----:B------:R-:W2:Y:S01]  /*54f0*/  LDCU.64 UR4, c[0x4][0x8] ;  /* 0x01000100ff0477ac */ /* 0x000ea20008000a00 */
[----:B-1----:R-:W-:Y:S01]  /*5500*/  MOV R5, UR9 ;  /* 0x0000000900057c02 */ /* 0x002fe20008000f00 */
[----:B------:R-:W-:Y:S01]  /*5510*/  IMAD.U32 R4, RZ, RZ, UR8 ;  /* 0x00000008ff047e24 */ /* 0x000fe2000f8e00ff */
[----:B----4-:R-:W-:Y:S01]  /*5520*/  MOV R7, UR7 ;  /* 0x0000000700077c02 */ /* 0x010fe20008000f00 */
[----:B------:R-:W-:Y:S01]  /*5530*/  IMAD.U32 R6, RZ, RZ, UR6 ;  /* 0x00000006ff067e24 */ /* 0x000fe2000f8e00ff */
[----:B--2---:R-:W-:Y:S01]  /*5540*/  MOV R11, UR5 ;  /* 0x00000005000b7c02 */ /* 0x004fe20008000f00 */
[----:B------:R-:W-:Y:S02]  /*5550*/  IMAD.U32 R10, RZ, RZ, UR4 ;  /* 0x00000004ff0a7e24 */ /* 0x000fe4000f8e00ff */
[----:B------:R-:W-:Y:S07]  /*5560*/  LEPC R20, `(.L_x_78) ;  /* 0x000000001014794e */ /* 0x000fee0000000000 */
[----:B---3-5:R-:W-:Y:S05]  /*5570*/  CALL.ABS.NOINC R14 ;  /* 0x000000000e007343 */ /* 0x028fea0003c00000 */
.L_x_78:
[----:B------:R-:W1:Y:S01]  /*5580*/  LDCU.64 UR8, c[0x4][0x80] ;  /* 0x01001000ff0877ac */ /* 0x000e620008000a00 */
[----:B------:R-:W2:Y:S01]  /*5590*/  LDC.64 R16, c[0x4][R16] ;  /* 0x0100000010107b82 */ /* 0x000ea20000000a00 */
[----:B------:R-:W-:Y:S02]  /*55a0*/  HFMA2 R12, -RZ, RZ, 0, 5.9604644775390625e-08 ;  /* 0x00000001ff0c7431 */ /* 0x000fe400000001ff */
[----:B------:R-:W-:Y:S02]  /*55b0*/  IMAD.MOV.U32 R8, RZ, RZ, 0x70 ;  /* 0x00000070ff087424 */ /* 0x000fe400078e00ff */
[----:B------:R-:W-:Y:S01]  /*55c0*/  IMAD.MOV.U32 R13, RZ, RZ, RZ ;  /* 0x000000ffff0d7224 */ /* 0x000fe200078e00ff */
[----:B------:R-:W3:Y:S01]  /*55d0*/  LDCU.64 UR6, c[0x4][0x88] ;  /* 0x01001100ff0677ac */ /* 0x000ee20008000a00 */
[----:B------:R-:W4:Y:S01]  /*55e0*/  LDCU.64 UR4, c[0x4][0x8] ;  /* 0x01000100ff0477ac */ /* 0x000f220008000a00 */
[----:B-1----:R-:W-:Y:S02]  /*55f0*/  MOV R4, UR8 ;  /* 0x0000000800047c02 */ /* 0x002fe40008000f00 */
[----:B------:R-:W-:Y:S02]  /*5600*/  MOV R5, UR9 ;  /* 0x0000000900057c02 */ /* 0x000fe40008000f00 */
[----:B---3--:R-:W-:Y:S01]  /*5610*/  MOV R7, UR7 ;  /* 0x0000000700077c02 */ /* 0x008fe20008000f00 */
[----:B------:R-:W-:Y:S01]  /*5620*/  IMAD.U32 R6, RZ, RZ, UR6 ;  /* 0x00000006ff067e24 */ /* 0x000fe2000f8e00ff */
[----:B----4-:R-:W-:Y:S01]  /*5630*/  MOV R11, UR5 ;  /* 0x00000005000b7c02 */ /* 0x010fe20008000f00 */
[----:B------:R-:W-:Y:S02]  /*5640*/  IMAD.U32 R10, RZ, RZ, UR4 ;  /* 0x00000004ff0a7e24 */ /* 0x000fe4000f8e00ff */
[----:B------:R-:W-:Y:S07]  /*5650*/  LEPC R20, `(.L_x_77) ;  /* 0x000000001014794e */ /* 0x000fee0000000000 */
[----:B--2---:R-:W-:Y:S05]  /*5660*/  CALL.ABS.NOINC R16 ;  /* 0x0000000010007343 */ /* 0x004fea0003c00000 */
.L_x_77:
[----:B------:R-:W-:Y:S05]  /*5670*/  BSYNC.RECONVERGENT B6 ;  /* 0x0000000000067941 */ /* 0x000fea0003800200 */
.L_x_76:
[----:B------:R-:W-:Y:S01]  /*5680*/  ISETP.NE.U32.AND P4, PT, R54, RZ, PT ;  /* 0x000000ff3600720c */ /* 0x000fe20003f85070 */
[----:B------:R-:W-:Y:S01]  /*5690*/  UISETP.NE.AND UP2, UPT, UR50, URZ, UPT ;  /* 0x000000ff3200728c */ /* 0x000fe2000bf45270 */
[----:B------:R-:W-:Y:S01]  /*56a0*/  ISETP.NE.U32.AND P2, PT, RZ, UR44, PT ;  /* 0x0000002cff007c0c */ /* 0x000fe2000bf45070 */
[----:B------:R-:W-:Y:S01]  /*56b0*/  UISETP.NE.U32.AND UP1, UPT, UR46, URZ, UPT ;  /* 0x000000ff2e00728c */ /* 0x000fe2000bf25070 */
[----:B------:R-:W-:Y:S01]  /*56c0*/  ISETP.NE.AND.EX P4, PT, R55, RZ, PT, P4 ;  /* 0x000000ff3700720c */ /* 0x000fe20003f85340 */
[----:B------:R-:W-:Y:S01]  /*56d0*/  UPLOP3.LUT UP0, UPT, UPT, UPT, UPT, 0x40, 0x4 ;  /* 0x000000000004789c */ /* 0x000fe20003f0e870 */
[----:B------:R-:W-:Y:S01]  /*56e0*/  ISETP.NE.AND.EX P2, PT, RZ, UR45, PT, P2 ;  /* 0x0000002dff007c0c */ /* 0x000fe2000bf45320 */
[----:B------:R-:W-:Y:S01]  /*56f0*/  UISETP.NE.AND.EX UP1, UPT, UR47, URZ, UPT, UP1 ;  /* 0x000000ff2f00728c */ /* 0x000fe2000bf25310 */
[----:B------:R-:W-:Y:S04]  /*5700*/  PLOP3.LUT P1, PT, PT, PT, UP2, 0x80, 0x8 ;  /* 0x000000000008781c */ /* 0x000fe80003f2f028 */
[----:B------:R-:W-:Y:S06]  /*5710*/  @UP2 UPLOP3.LUT UP0, UPT, UPT, UPT, UP1, 0x80, 0x8 ;  /* 0x000000000008289c */ /* 0x000fec0003f0f010 */
[----:B------:R-:W-:Y:S01]  /*5720*/  PLOP3.LUT P0, PT, PT, PT, UP0, 0x80, 0x8 ;  /* 0x000000000008781c */ /* 0x000fe20003f0f008 */
[----:B------:R-:W-:Y:S01]  /*5730*/  @!UPT UIADD3 URZ, UPT, UPT, URZ, URZ, URZ ;  /* 0x000000fffffff290 */ /* 0x000fe2000fffe0ff */
[----:B------:R-:W-:Y:S11]  /*5740*/  BRA.U !UP1, `(.L_x_79) ;  /* 0x0000000109387547 */ /* 0x000ff6000b800000 */
[----:B------:R-:W-:Y:S01]  /*5750*/  UISETP.NE.U32.AND UP0, UPT, UR44, URZ, UPT ;  /* 0x000000ff2c00728c */ /* 0x000fe2000bf05070 */
[----:B------:R-:W-:Y:S02]  /*5760*/  HFMA2 R0, -RZ, RZ, 0, 5.9604644775390625e-08 ;  /* 0x00000001ff007431 */ /* 0x000fe400000001ff */
[----:B------:R-:W-:Y:S01]  /*5770*/  IMAD.MOV.U32 R59, RZ, RZ, 0x1 ;  /* 0x00000001ff3b7424 */ /* 0x000fe200078e00ff */
[----:B------:R-:W-:Y:S06]  /*5780*/  UISETP.NE.AND.EX UP0, UPT, UR45, URZ, UPT, UP0 ;  /* 0x000000ff2d00728c */ /* 0x000fec000bf05300 */
[----:B------:R-:W-:Y:S05]  /*5790*/  PLOP3.LUT P3, PT, PT, PT, UP0, 0x80, 0x8 ;  /* 0x000000000008781c */ /* 0x000fea0003f6f008 */
[----:B------:R-:W1:Y:S01]  /*57a0*/  @UP0 LDCU.64 UR6, c[0x0][0xa88] ;  /* 0x00015100ff0607ac */ /* 0x000e620008000a00 */
[----:B------:R-:W-:Y:S07]  /*57b0*/  @UP0 UIMAD UR4, UR36, UR46, URZ ;  /* 0x0000002e240402a4 */ /* 0x000fee000f8e02ff */
[----:B------:R-:W-:Y:S01]  /*57c0*/  @!P3 PRMT R59, R0, 0x7610, R59 ;  /* 0x00007610003bb816 */ /* 0x000fe2000000003b */
[----:B-1----:R-:W-:Y:S03]  /*57d0*/  @UP0 UIMAD.WIDE UR6, UR4, 0x4, UR6 ;  /* 0x00000004040608a5 */ /* 0x002fe6000f8e0206 */
[----:B------:R-:W1:Y:S03]  /*57e0*/  @!UP0 LDCU UR4, c[0x0][0xa80] ;  /* 0x00015000ff0487ac */ /* 0x000e660008000800 */
[----:B------:R-:W-:Y:S01]  /*57f0*/  IMAD.U32 R4, RZ, RZ, UR6 ;  /* 0x00000006ff047e24 */ /* 0x000fe2000f8e00ff */
[----:B------:R-:W-:Y:S05]  /*5800*/  MOV R5, UR7 ;  /* 0x0000000700057c02 */ /* 0x000fea0008000f00 */
[----:B-----5:R2:W5:Y:S02]  /*5810*/  @P3 LDG.E R35, desc[UR38][R4.64] ;  /* 0x0000002604233981 */ /* 0x020564000c1e1900 */
[----:B-12---:R-:W-:Y:S02]  /*5820*/  @!P3 IMAD.U32 R35, RZ, RZ, UR4 ;  /* 0x00000004ff23be24 */ /* 0x006fe4000f8e00ff */
.L_x_79:
[----:B------:R-:W-:Y:S05]  /*5830*/  @!P4 BRA `(.L_x_80) ;  /* 0x000000000020c947 */ /* 0x000fea0003800000 */
[----:B------:R-:W-:Y:S04]  /*5840*/  ISETP.NE.U32.AND P3, PT, R52, RZ, PT ;  /* 0x000000ff3400720c */ /* 0x000fe80003f65070 */
[----:B------:R-:W-:Y:S11]  /*5850*/  ISETP.NE.AND.EX P3, PT, R53, RZ, PT, P3 ;  /* 0x000000ff3500720c */ /* 0x000ff60003f65330 */
[----:B------:R-:W-:Y:S02]  /*5860*/  @!UPT UIADD3 URZ, UPT, UPT, URZ, URZ, URZ ;  /* 0x000000fffffff290 */ /* 0x000fe4000fffe0ff */
[----:B------:R-:W1:Y:S01]  /*5870*/  @P3 LDC.64 R4, c[0x0][0xaa8] ;  /* 0x0002aa00ff043b82 */ /* 0x000e620000000a00 */
[----:B------:R-:W-:Y:S04]  /*5880*/  @P3 IMAD R0, R54, UR36, RZ ;  /* 0x0000002436003c24 */ /* 0x000fe8000f8e02ff */
[----:B-1----:R-:W-:Y:S05]  /*5890*/  @P3 IMAD.WIDE R4, R0, 0x4, R4 ;  /* 0x0000000400043825 */ /* 0x002fea00078e0204 */
[----:B-----5:R1:W5:Y:S02]  /*58a0*/  @P3 LDG.E R32, desc[UR38][R4.64] ;  /* 0x0000002604203981 */ /* 0x020364000c1e1900 */
[----:B-1----:R-:W2:Y:S02]  /*58b0*/  @!P3 LDC R32, c[0x0][0xaa0] ;  /* 0x0002a800ff20bb82 */ /* 0x002ea40000000800 */
.L_x_80:
[----:B-----5:R-:W-:Y:S01]  /*58c0*/  FSETP.NEU.AND P3, PT, R35, RZ, PT ;  /* 0x000000ff2300720b */ /* 0x020fe20003f6d000 */
[----:B------:R-:W-:Y:S01]  /*58d0*/  BSSY B1, `(.L_x_81) ;  /* 0x0000047000017945 */ /* 0x000fe20003800000 */
[----:B------:R-:W-:Y:S01]  /*58e0*/  SEL R4, RZ, 0xffffffff, P2 ;  /* 0xffffffffff047807 */ /* 0x000fe20001000000 */
[----:B------:R-:W-:Y:S01]  /*58f0*/  IMAD.MOV.U32 R81, RZ, RZ, 0x1 ;  /* 0x00000001ff517424 */ /* 0x000fe200078e00ff */
[----:B------:R-:W-:Y:S01]  /*5900*/  @P1 LOP3.LUT P2, RZ, R59, 0xff, RZ, 0xc0, !PT ;  /* 0x000000ff3bff1812 */ /* 0x000fe2000784c0ff */
[----:B------:R-:W-:Y:S01]  /*5910*/  IMAD R33, R30, 0x40, R31 ;  /* 0x000000401e217824 */ /* 0x000fe200078e021f */
[----:B------:R-:W-:Y:S01]  /*5920*/  @P1 SEL R3, RZ, 0xffffffff, P3 ;  /* 0xffffffffff031807 */ /* 0x000fe20001800000 */
[----:B------:R-:W-:Y:S01]  /*5930*/  IMAD.IADD R78, R71, 0x1, R70 ;  /* 0x00000001474e7824 */ /* 0x000fe200078e0246 */
[----:B------:R-:W-:Y:S01]  /*5940*/  LOP3.LUT R68, R68, 0x1, RZ, 0x3c, !PT ;  /* 0x0000000144447812 */ /* 0x000fe200078e3cff */
[----:B------:R-:W-:Y:S01]  /*5950*/  IMAD.IADD R74, R70, 0x1, R69 ;  /* 0x00000001464a7824 */ /* 0x000fe200078e0245 */
[----:B------:R-:W-:Y:S01]  /*5960*/  @P0 SEL R3, R4, R3, !P2 ;  /* 0x0000000304030207 */ /* 0x000fe20005000000 */
[----:B------:R-:W-:Y:S01]  /*5970*/  IMAD.MOV.U32 R80, RZ, RZ, RZ ;  /* 0x000000ffff507224 */ /* 0x000fe200078e00ff */
[----:B------:R-:W-:Y:S01]  /*5980*/  LEA R79, R30, UR48, 0x3 ;  /* 0x000000301e4f7c11 */ /* 0x000fe2000f8e18ff */
[----:B------:R-:W-:Y:S01]  /*5990*/  IMAD.MOV.U32 R50, RZ, RZ, RZ ;  /* 0x000000ffff327224 */ /* 0x000fe200078e00ff */
[----:B------:R-:W-:Y:S02]  /*59a0*/  @P1 LOP3.LUT R3, R3, 0x1, RZ, 0xc0, !PT ;  /* 0x0000000103031812 */ /* 0x000fe400078ec0ff */
[----:B------:R-:W-:Y:S02]  /*59b0*/  CS2R R48, SRZ ;  /* 0x0000000000307805 */ /* 0x000fe4000001ff00 */
[----:B------:R-:W-:Y:S02]  /*59c0*/  SHF.L.U32 R0, R67, 0x1f, RZ ;  /* 0x0000001f43007819 */ /* 0x000fe400000006ff */
[----:B------:R-:W-:Y:S02]  /*59d0*/  CS2R R46, SRZ ;  /* 0x00000000002e7805 */ /* 0x000fe4000001ff00 */
[----:B------:R-:W-:Y:S02]  /*59e0*/  ISETP.NE.U32.OR P5, PT, R3, 0x1, !P1 ;  /* 0x000000010300780c */ /* 0x000fe40004fa5470 */
[----:B------:R-:W-:Y:S02]  /*59f0*/  CS2R R44, SRZ ;  /* 0x00000000002c7805 */ /* 0x000fe4000001ff00 */
[----:B------:R-:W-:Y:S02]  /*5a00*/  PLOP3.LUT P2, PT, PT, PT, UP1, 0x80, 0x8 ;  /* 0x000000000008781c */ /* 0x000fe40003f4f018 */
[----:B------:R-:W-:Y:S02]  /*5a10*/  CS2R R42, SRZ ;  /* 0x00000000002a7805 */ /* 0x000fe4000001ff00 */
[----:B------:R-:W-:Y:S02]  /*5a20*/  LOP3.LUT P4, R75, R59, 0xff, RZ, 0xc0, !PT ;  /* 0x000000ff3b4b7812 */ /* 0x000fe4000788c0ff */
[----:B------:R-:W-:Y:S02]  /*5a30*/  CS2R R40, SRZ ;  /* 0x0000000000287805 */ /* 0x000fe4000001ff00 */
[----:B------:R-:W-:Y:S02]  /*5a40*/  SEL R3, RZ, 0xffffffff, P3 ;  /* 0xffffffffff037807 */ /* 0x000fe40001800000 */
[----:B------:R-:W-:Y:S02]  /*5a50*/  CS2R R38, SRZ ;  /* 0x0000000000267805 */ /* 0x000fe4000001ff00 */
[----:B------:R-:W-:Y:S02]  /*5a60*/  P2R R77, PR, RZ, 0x20 ;  /* 0x00000020ff4d7803 */ /* 0x000fe40000000000 */
[----:B------:R-:W-:Y:S01]  /*5a70*/  CS2R R36, SRZ ;  /* 0x0000000000247805 */ /* 0x000fe2000001ff00 */
[----:B------:R-:W-:Y:S01]  /*5a80*/  IMAD.MOV.U32 R34, RZ, RZ, RZ ;  /* 0x000000ffff227224 */ /* 0x000fe200078e00ff */
[----:B------:R-:W-:Y:S02]  /*5a90*/  @P5 SHF.L.U32 R5, R68, 0x1f, RZ ;  /* 0x0000001f44055819 */ /* 0x000fe400000006ff */
[----:B------:R-:W-:Y:S02]  /*5aa0*/  @P2 SEL R3, R4, R3, !P4 ;  /* 0x0000000304032207 */ /* 0x000fe40006000000 */
[----:B------:R-:W1:Y:S02]  /*5ab0*/  @P5 SYNCS.PHASECHK.TRANS64.TRYWAIT P1, [UR48+0x50], R5 ;  /* 0x00005005ff0055a7 */ /* 0x000e640008021130 */
[----:B------:R-:W-:Y:S04]  /*5ac0*/  LOP3.LUT R3, R3, 0x1, RZ, 0xc0, !PT ;  /* 0x0000000103037812 */ /* 0x000fe800078ec0ff */
[----:B------:R-:W-:Y:S04]  /*5ad0*/  ISETP.NE.U32.AND P2, PT, R3, 0x1, PT ;  /* 0x000000010300780c */ /* 0x000fe80003f45070 */
[----:B------:R-:W-:Y:S01]  /*5ae0*/  P2R R82, PR, RZ, 0x4 ;  /* 0x00000004ff527803 */ /* 0x000fe20000000000 */
[----:B------:R3:W4:Y:S01]  /*5af0*/  SYNCS.PHASECHK.TRANS64.TRYWAIT P0, [R79+URZ+0xc0], R0 ;  /* 0x0000c0004f0075a7 */ /* 0x00072200080011ff */
[----:B-1----:R-:W-:Y:S01]  /*5b00*/  @P5 SEL R81, RZ, 0x1, !P1 ;  /* 0x00000001ff515807 */ /* 0x002fe20004800000 */
[----:B---3--:R-:W-:Y:S06]  /*5b10*/  @!P5 BRA `(.L_x_82) ;  /* 0x000000000088d947 */ /* 0x008fec0003800000 */
[----:B------:R-:W-:Y:S01]  /*5b20*/  IMAD.MOV.U32 R34, RZ, RZ, RZ ;  /* 0x000000ffff227224 */ /* 0x000fe200078e00ff */
[----:B------:R-:W-:Y:S01]  /*5b30*/  ISETP.NE.AND P1, PT, R81, RZ, PT ;  /* 0x000000ff5100720c */ /* 0x000fe20003f25270 */
[----:B------:R-:W-:Y:S01]  /*5b40*/  BSSY B0, `(.L_x_83) ;  /* 0x000000c000007945 */ /* 0x000fe20003800000 */
[----:B------:R-:W-:Y:S02]  /*5b50*/  CS2R R36, SRZ ;  /* 0x0000000000247805 */ /* 0x000fe4000001ff00 */
[----:B------:R-:W-:Y:S02]  /*5b60*/  CS2R R38, SRZ ;  /* 0x0000000000267805 */ /* 0x000fe4000001ff00 */
[----:B------:R-:W-:Y:S02]  /*5b70*/  CS2R R40, SRZ ;  /* 0x0000000000287805 */ /* 0x000fe4000001ff00 */
[----:B------:R-:W-:Y:S02]  /*5b80*/  CS2R R42, SRZ ;  /* 0x00000000002a7805 */ /* 0x000fe4000001ff00 */
[----:B------:R-:W-:Y:S02]  /*5b90*/  CS2R R44, SRZ ;  /* 0x00000000002c7805 */ /* 0x000fe4000001ff00 */
[----:B------:R-:W-:Y:S02]  /*5ba0*/  CS2R R46, SRZ ;  /* 0x00000000002e7805 */ /* 0x000fe4000001ff00 */
[----:B------:R-:W-:Y:S01]  /*5bb0*/  CS2R R48, SRZ ;  /* 0x0000000000307805 */ /* 0x000fe2000001ff00 */
[----:B------:R-:W-:Y:S06]  /*5bc0*/  @P1 BRA `(.L_x_84) ;  /* 0x00000000000c1947 */ /* 0x000fec0003800000 */
[----:B------:R-:W-:Y:S04]  /*5bd0*/  SHF.L.U32 R4, R68, 0x1f, RZ ;  /* 0x0000001f44047819 */ /* 0x000fe800000006ff */
[----:B------:R-:W1:Y:S02]  /*5be0*/  SYNCS.PHASECHK.TRANS64.TRYWAIT P1, [UR48+0x50], R4 ;  /* 0x00005004ff0075a7 */ /* 0x000e640008021130 */
[----:B-1----:R-:W-:Y:S05]  /*5bf0*/  @!P1 BRA `(.L_x_85) ;  /* 0x0000003000ac9947 */ /* 0x002fea0003800000 */
.L_x_84:
[----:B------:R-:W-:Y:S05]  /*5c00*/  BSYNC B0 ;  /* 0x0000000000007941 */ /* 0x000fea0003800000 */
.L_x_83:
[----:B------:R-:W-:Y:S01]  /*5c10*/  ISETP.NE.AND P1, PT, R82, RZ, PT ;  /* 0x000000ff5200720c */ /* 0x000fe20003f25270 */
[----:B------:R-:W-:Y:S11]  /*5c20*/  HFMA2 R80, -RZ, RZ, 0, 5.9604644775390625e-08 ;  /* 0x00000001ff507431 */ /* 0x000ff600000001ff */
[----:B------:R-:W-:Y:S01]  /*5c30*/  @!UPT UIADD3 URZ, UPT, UPT, URZ, URZ, URZ ;  /* 0x000000fffffff290 */ /* 0x000fe2000fffe0ff */
[----:B------:R3:W1:Y:S04]  /*5c40*/  @P1 LDS R50, [R74+0x600] ;  /* 0x000600004a321984 */ /* 0x0006680000000800 */
[----:B------:R3:W1:Y:S04]  /*5c50*/  @P1 LDS R34, [R71] ;  /* 0x0000000047221984 */ /* 0x0006680000000800 */
[----:B------:R3:W1:Y:S04]  /*5c60*/  @P1 LDS R36, [R78] ;  /* 0x000000004e241984 */ /* 0x0006680000000800 */
[----:B------:R3:W1:Y:S04]  /*5c70*/  @P1 LDS R37, [R69] ;  /* 0x0000000045251984 */ /* 0x0006680000000800 */
[----:B------:R3:W1:Y:S04]  /*5c80*/  @P1 LDS R38, [R74] ;  /* 0x000000004a261984 */ /* 0x0006680000000800 */
[----:B------:R3:W1:Y:S04]  /*5c90*/  @P1 LDS R39, [R71+0x200] ;  /* 0x0002000047271984 */ /* 0x0006680000000800 */
        /* <DEDUP_REMOVED lines=9> */
[----:B------:R3:W1:Y:S02]  /*5d30*/  @P1 LDS R49, [R69+0x600] ;  /* 0x0006000045311984 */ /* 0x0006640000000800 */
.L_x_82:
[----:B------:R-:W-:Y:S05]  /*5d40*/  BSYNC B1 ;  /* 0x0000000000017941 */ /* 0x000fea0003800000 */
.L_x_81:
[----:B-1----:R-:W-:Y:S04]  /*5d50*/  SHF.R.U32.HI R4, RZ, 0x15, R33 ;  /* 0x00000015ff047819 */ /* 0x002fe80000011621 */
[----:B------:R-:W-:Y:S01]  /*5d60*/  LOP3.LUT P1, RZ, R4, 0x3, R63, 0x48, !PT ;  /* 0x0000000304ff7812 */ /* 0x000fe2000782483f */
[----:B------:R-:W-:Y:S01]  /*5d70*/  @!UPT UIADD3 URZ, UPT, UPT, URZ, URZ, URZ ;  /* 0x000000fffffff290 */ /* 0x000fe2000fffe0ff */
[----:B----4-:R-:W-:Y:S11]  /*5d80*/  @P0 BRA `(.L_x_86) ;  /* 0x0000000000080947 */ /* 0x010ff60003800000 */
[----:B------:R-:W1:Y:S02]  /*5d90*/  SYNCS.PHASECHK.TRANS64.TRYWAIT P0, [R79+URZ+0xc0], R0 ;  /* 0x0000c0004f0075a7 */ /* 0x000e6400080011ff */
[----:B-1----:R-:W-:Y:S05]  /*5da0*/  @!P0 BRA `(.L_x_87) ;  /* 0x0000003000588947 */ /* 0x002fea0003800000 */
.L_x_86:
[----:B------:R-:W-:Y:S05]  /*5db0*/  @!P1 BRA `(.L_x_88) ;  /* 0x0000000000409947 */ /* 0x000fea0003800000 */
[----:B------:R-:W4:Y:S01]  /*5dc0*/  LDCU.64 UR8, c[0x4][0x70] ;  /* 0x01000e00ff0877ac */ /* 0x000f220008000a00 */
[----:B------:R-:W-:Y:S01]  /*5dd0*/  MOV R15, 0x0 ;  /* 0x00000000000f7802 */ /* 0x000fe20000000f00 */
[----:B------:R-:W-:Y:S02]  /*5de0*/  HFMA2 R12, -RZ, RZ, 0, 5.9604644775390625e-08 ;  /* 0x00000001ff0c7431 */ /* 0x000fe400000001ff */
[----:B------:R-:W-:Y:S02]  /*5df0*/  IMAD.MOV.U32 R8, RZ, RZ, 0x192 ;  /* 0x00000192ff087424 */ /* 0x000fe400078e00ff */
[----:B------:R-:W-:Y:S01]  /*5e00*/  IMAD.MOV.U32 R13, RZ, RZ, RZ ;  /* 0x000000ffff0d7224 */ /* 0x000fe200078e00ff */
[----:B------:R-:W5:Y:S01]  /*5e10*/  LDCU.64 UR6, c[0x4][0x78] ;  /* 0x01000f00ff0677ac */ /* 0x000f620008000a00 */
[----:B------:R-:W1:Y:S01]  /*5e20*/  LDC.64 R14, c[0x4][R15] ;  /* 0x010000000f0e7b82 */ /* 0x000e620000000a00 */
[----:B------:R-:W2:Y:S01]  /*5e30*/  LDCU.64 UR4, c[0x4][0x10] ;  /* 0x01000200ff0477ac */ /* 0x000ea20008000a00 */
[----:B----4-:R-:W-:Y:S01]  /*5e40*/  MOV R5, UR9 ;  /* 0x0000000900057c02 */ /* 0x010fe20008000f00 */
[----:B------:R-:W-:Y:S01]  /*5e50*/  IMAD.U32 R4, RZ, RZ, UR8 ;  /* 0x00000008ff047e24 */ /* 0x000fe2000f8e00ff */
[----:B-----5:R-:W-:Y:S01]  /*5e60*/  MOV R7, UR7 ;  /* 0x0000000700077c02 */ /* 0x020fe20008000f00 */
[----:B------:R-:W-:Y:S01]  /*5e70*/  IMAD.U32 R6, RZ, RZ, UR6 ;  /* 0x00000006ff067e24 */ /* 0x000fe2000f8e00ff */
[----:B--2---:R-:W-:Y:S01]  /*5e80*/  MOV R11, UR5 ;  /* 0x00000005000b7c02 */ /* 0x004fe20008000f00 */
[----:B------:R-:W-:Y:S02]  /*5e90*/  IMAD.U32 R10, RZ, RZ, UR4 ;  /* 0x00000004ff0a7e24 */ /* 0x000fe4000f8e00ff */
[----:B------:R-:W-:Y:S07]  /*5ea0*/  LEPC R20, `(.L_x_88) ;  /* 0x000000001014794e */ /* 0x000fee0000000000 */
[----:B-1-3--:R-:W-:Y:S05]  /*5eb0*/  CALL.ABS.NOINC R14 ;  /* 0x000000000e007343 */ /* 0x00afea0003c00000 */
.L_x_88:
[----:B------:R-:W-:Y:S05]  /*5ec0*/  WARPSYNC.ALL ;  /* 0x0000000000007948 */ /* 0x000fea0003800000 */
[----:B------:R-:W-:Y:S01]  /*5ed0*/  R2UR UR4, R33 ;  /* 0x00000000210472ca */ /* 0x000fe200000e0000 */
[----:B------:R-:W-:Y:S01]  /*5ee0*/  BSSY.RECONVERGENT B0, `(.L_x_89) ;  /* 0x0000053000007945 */ /* 0x000fe20003800200 */
[----:B------:R-:W-:Y:S11]  /*5ef0*/  ISETP.NE.AND P0, PT, R72, RZ, PT ;  /* 0x000000ff4800720c */ /* 0x000ff60003f05270 */
[----:B------:R-:W2:Y:S02]  /*5f00*/  LDTM.x16 R4, tmem[UR4] ;  /* 0x00000004000479ee */ /* 0x000ea40008240000 */
[C---:B--2---:R-:W-:Y:S01]  /*5f10*/  FMUL R4, R32.reuse, R4 ;  /* 0x0000000420047220 */ /* 0x044fe20000400000 */
[C---:B------:R-:W-:Y:S01]  /*5f20*/  FMUL R5, R32.reuse, R5 ;  /* 0x0000000520057220 */ /* 0x040fe20000400000 */
[C---:B------:R-:W-:Y:S01]  /*5f30*/  FMUL R6, R32.reuse, R6 ;  /* 0x0000000620067220 */ /* 0x040fe20000400000 */
[C---:B------:R-:W-:Y:S01]  /*5f40*/  FMUL R7, R32.reuse, R7 ;  /* 0x0000000720077220 */ /* 0x040fe20000400000 */
[C---:B------:R-:W-:Y:S01]  /*5f50*/  FFMA R4, R35.reuse, R34, R4 ;  /* 0x0000002223047223 */ /* 0x040fe20000000004 */
[C---:B------:R-:W-:Y:S01]  /*5f60*/  FFMA R5, R35.reuse, R36, R5 ;  /* 0x0000002423057223 */ /* 0x040fe20000000005 */
[C---:B------:R-:W-:Y:S01]  /*5f70*/  FFMA R6, R35.reuse, R37, R6 ;  /* 0x0000002523067223 */ /* 0x040fe20000000006 */
[C---:B------:R-:W-:Y:S01]  /*5f80*/  FFMA R7, R35.reuse, R38, R7 ;  /* 0x0000002623077223 */ /* 0x040fe20000000007 */
[C---:B------:R-:W-:Y:S01]  /*5f90*/  FMUL R8, R32.reuse, R8 ;  /* 0x0000000820087220 */ /* 0x040fe20000400000 */
[----:B------:R2:W-:Y:S01]  /*5fa0*/  STS [R71], R4 ;  /* 0x0000000447007388 */ /* 0x0005e20000000800 */
[C---:B------:R-:W-:Y:S01]  /*5fb0*/  FMUL R9, R32.reuse, R9 ;  /* 0x0000000920097220 */ /* 0x040fe20000400000 */
[C---:B------:R-:W-:Y:S01]  /*5fc0*/  FMUL R10, R32.reuse, R10 ;  /* 0x0000000a200a7220 */ /* 0x040fe20000400000 */
[C---:B------:R-:W-:Y:S01]  /*5fd0*/  FFMA R8, R35.reuse, R39, R8 ;  /* 0x0000002723087223 */ /* 0x040fe20000000008 */
[----:B------:R2:W-:Y:S01]  /*5fe0*/  STS [R78], R5 ;  /* 0x000000054e007388 */ /* 0x0005e20000000800 */
        /* <DEDUP_REMOVED lines=11> */
[----:B------:R2:W-:Y:S01]  /*60a0*/  STS [R71+0x200], R8 ;  /* 0x0002000847007388 */ /* 0x0005e20000000800 */
[C---:B------:R-:W-:Y:S01]  /*60b0*/  FMUL R15, R32.reuse, R15 ;  /* 0x0000000f200f7220 */ /* 0x040fe20000400000 */
[C---:B------:R-:W-:Y:S01]  /*60c0*/  FMUL R16, R32.reuse, R16 ;  /* 0x0000001020107220 */ /* 0x040fe20000400000 */
[C---:B------:R-:W-:Y:S01]  /*60d0*/  FFMA R14, R35.reuse, R45, R14 ;  /* 0x0000002d230e7223 */ /* 0x040fe2000000000e */
[----:B------:R2:W-:Y:S01]  /*60e0*/  STS [R78+0x200], R9 ;  /* 0x000200094e007388 */ /* 0x0005e20000000800 */
[C---:B------:R-:W-:Y:S01]  /*60f0*/  FFMA R15, R35.reuse, R46, R15 ;  /* 0x0000002e230f7223 */ /* 0x040fe2000000000f */
[C---:B------:R-:W-:Y:S01]  /*6100*/  FFMA R16, R35.reuse, R47, R16 ;  /* 0x0000002f23107223 */ /* 0x040fe20000000010 */
[C---:B------:R-:W-:Y:S01]  /*6110*/  FMUL R17, R32.reuse, R17 ;  /* 0x0000001120117220 */ /* 0x040fe20000400000 */
[----:B------:R2:W-:Y:S01]  /*6120*/  STS [R69+0x200], R10 ;  /* 0x0002000a45007388 */ /* 0x0005e20000000800 */
[C---:B------:R-:W-:Y:S01]  /*6130*/  FMUL R18, R32.reuse, R18 ;  /* 0x0000001220127220 */ /* 0x040fe20000400000 */
[----:B------:R-:W-:Y:S01]  /*6140*/  FMUL R19, R32, R19 ;  /* 0x0000001320137220 */ /* 0x000fe20000400000 */
[C---:B------:R-:W-:Y:S01]  /*6150*/  FFMA R17, R35.reuse, R48, R17 ;  /* 0x0000003023117223 */ /* 0x040fe20000000011 */
[----:B------:R2:W-:Y:S01]  /*6160*/  STS [R74+0x200], R11 ;  /* 0x0002000b4a007388 */ /* 0x0005e20000000800 */
[C---:B------:R-:W-:Y:S01]  /*6170*/  FFMA R18, R35.reuse, R49, R18 ;  /* 0x0000003123127223 */ /* 0x040fe20000000012 */
[----:B------:R-:W-:Y:S02]  /*6180*/  FFMA R19, R35, R50, R19 ;  /* 0x0000003223137223 */ /* 0x000fe40000000013 */
[----:B------:R2:W-:Y:S04]  /*6190*/  STS [R71+0x400], R12 ;  /* 0x0004000c47007388 */ /* 0x0005e80000000800 */
[----:B------:R2:W-:Y:S04]  /*61a0*/  STS [R78+0x400], R13 ;  /* 0x0004000d4e007388 */ /* 0x0005e80000000800 */
[----:B------:R2:W-:Y:S04]  /*61b0*/  STS [R69+0x400], R14 ;  /* 0x0004000e45007388 */ /* 0x0005e80000000800 */
[----:B------:R2:W-:Y:S04]  /*61c0*/  STS [R74+0x400], R15 ;  /* 0x0004000f4a007388 */ /* 0x0005e80000000800 */
[----:B------:R2:W-:Y:S04]  /*61d0*/  STS [R71+0x600], R16 ;  /* 0x0006001047007388 */ /* 0x0005e80000000800 */
[----:B------:R2:W-:Y:S04]  /*61e0*/  STS [R78+0x600], R17 ;  /* 0x000600114e007388 */ /* 0x0005e80000000800 */
[----:B------:R2:W-:Y:S04]  /*61f0*/  STS [R69+0x600], R18 ;  /* 0x0006001245007388 */ /* 0x0005e80000000800 */
[----:B------:R2:W-:Y:S01]  /*6200*/  STS [R74+0x600], R19 ;  /* 0x000600134a007388 */ /* 0x0005e20000000800 */
[----:B------:R-:W-:Y:S01]  /*6210*/  @!PT LDS RZ, [RZ] ;  /* 0x00000000fffff984 */ /* 0x000fe20000000800 */
[----:B------:R-:W-:Y:S01]  /*6220*/  @!PT LDS RZ, [RZ] ;  /* 0x00000000fffff984 */ /* 0x000fe20000000800 */
[----:B------:R-:W-:Y:S01]  /*6230*/  @!PT LDS RZ, [RZ] ;  /* 0x00000000fffff984 */ /* 0x000fe20000000800 */
[----:B------:R-:W-:Y:S01]  /*6240*/  @!PT LDS RZ, [RZ] ;  /* 0x00000000fffff984 */ /* 0x000fe20000000800 */
[----:B------:R4:W-:Y:S06]  /*6250*/  MEMBAR.ALL.CTA ;  /* 0x0000000000007992 */ /* 0x0009ec0000008000 */
[----:B----4-:R-:W4:Y:S02]  /*6260*/  FENCE.VIEW.ASYNC.S ;  /* 0x00000000000073c6 */ /* 0x010f240000000000 */
[----:B----4-:R-:W-:Y:S06]  /*6270*/  BAR.SYNC.DEFER_BLOCKING 0x1, 0x80 ;  /* 0x0042000000007b1d */ /* 0x010fec0000010000 */
[----:B------:R-:W-:Y:S05]  /*6280*/  @P0 BRA `(.L_x_90) ;  /* 0x0000000000600947 */ /* 0x000fea0003800000 */
[----:B------:R-:W-:Y:S02]  /*6290*/  UIADD3 UR4, UPT, UPT, UR48, 0x200, URZ ;  /* 0x0000020030047890 */ /* 0x000fe4000fffe0ff */
[----:B------:R-:W-:Y:S01]  /*62a0*/  UIADD3 UR16, UP0, UPT, UR52, 0x880, URZ ;  /* 0x0000088034107890 */ /* 0x000fe2000ff1e0ff */
[----:B------:R-:W-:Y:S01]  /*62b0*/  UMOV UR43, UR36 ;  /* 0x00000024002b7c82 */ /* 0x000fe20008000000 */
[----:B------:R-:W-:Y:S02]  /*62c0*/  UIADD3 UR13, UPT, UPT, UR41, 0x20, URZ ;  /* 0x00000020290d7890 */ /* 0x000fe4000fffe0ff */
[----:B------:R-:W-:Y:S01]  /*62d0*/  MOV R64, UR4 ;  /* 0x0000000400407c02 */ /* 0x000fe20008000f00 */
[----:B------:R-:W-:Y:S02]  /*62e0*/  UIADD3.X UR17, UPT, UPT, URZ, UR53, URZ, UP0, !UPT ;  /* 0x00000035ff117290 */ /* 0x000fe400087fe4ff */
[----:B------:R-:W-:Y:S01]  /*62f0*/  UIADD3 UR12, UPT, UPT, UR48, 0xa00, URZ ;  /* 0x00000a00300c7890 */ /* 0x000fe2000fffe0ff */
[----:B------:R-:W-:Y:S01]  /*6300*/  R2UR UR40, R64 ;  /* 0x00000000402872ca */ /* 0x000fe200000e0000 */
[----:B------:R-:W-:Y:S01]  /*6310*/  UMOV UR14, UR42 ;  /* 0x0000002a000e7c82 */ /* 0x000fe20008000000 */
[----:B------:R-:W-:Y:S01]  /*6320*/  UMOV UR15, UR36 ;  /* 0x00000024000f7c82 */ /* 0x000fe20008000000 */
[----:B------:R-:W-:Y:S02]  /*6330*/  UIADD3 UR9, UPT, UPT, UR41, 0x40, URZ ;  /* 0x0000004029097890 */ /* 0x000fe4000fffe0ff */
[----:B------:R-:W-:Y:S01]  /*6340*/  UIADD3 UR8, UPT, UPT, UR48, 0x1200, URZ ;  /* 0x0000120030087890 */ /* 0x000fe2000fffe0ff */
[----:B------:R-:W-:Y:S01]  /*6350*/  UMOV UR10, UR42 ;  /* 0x0000002a000a7c82 */ /* 0x000fe20008000000 */
[----:B------:R-:W-:Y:S01]  /*6360*/  UMOV UR11, UR36 ;  /* 0x00000024000b7c82 */ /* 0x000fe20008000000 */
[----:B------:R-:W-:Y:S02]  /*6370*/  UIADD3 UR5, UPT, UPT, UR41, 0x60, URZ ;  /* 0x0000006029057890 */ /* 0x000fe4000fffe0ff */
[----:B------:R-:W-:Y:S03]  /*6380*/  UIADD3 UR4, UPT, UPT, UR48, 0x1a00, URZ ;  /* 0x00001a0030047890 */ /* 0x000fe6000fffe0ff */
[----:B------:R4:W-:Y:S01]  /*6390*/  UTMASTG.3D [UR40], [UR16] ;  /* 0x00000028100073b5 */ /* 0x0009e20008010000 */
[----:B------:R-:W-:Y:S01]  /*63a0*/  UMOV UR6, UR42 ;  /* 0x0000002a00067c82 */ /* 0x000fe20008000000 */
[----:B------:R-:W-:Y:S01]  /*63b0*/  UMOV UR7, UR36 ;  /* 0x0000002400077c82 */ /* 0x000fe20008000000 */
[----:B------:R4:W-:Y:S01]  /*63c0*/  UTMASTG.3D [UR12], [UR16] ;  /* 0x0000000c100073b5 */ /* 0x0009e20008010000 */
[----:B------:R4:W-:Y:S02]  /*63d0*/  UTMASTG.3D [UR8], [UR16] ;  /* 0x00000008100073b5 */ /* 0x0009e40008010000 */
[----:B------:R4:W-:Y:S01]  /*63e0*/  UTMASTG.3D [UR4], [UR16] ;  /* 0x00000004100073b5 */ /* 0x0009e20008010000 */
[----:B------:R0:W-:Y:S01]  /*63f0*/  UTMACMDFLUSH ;  /* 0x00000000000079b7 */ /* 0x0001e20000000000 */
[----:B----4-:R-:W-:Y:S04]  /*6400*/  DEPBAR.LE SB0, 0x1 ;  /* 0x000080400000791a */ /* 0x010fe80000000000 */
.L_x_90:
[----:B------:R-:W-:Y:S05]  /*6410*/  BSYNC.RECONVERGENT B0 ;  /* 0x0000000000007941 */ /* 0x000fea0003800200 */
.L_x_89:
[----:B------:R-:W-:Y:S01]  /*6420*/  BAR.SYNC.DEFER_BLOCKING 0x1, 0x80 ;  /* 0x0042000000007b1d */ /* 0x000fe20000010000 */
[----:B------:R-:W-:Y:S01]  /*6430*/  ISETP.NE.AND P1, PT, R77, RZ, PT ;  /* 0x000000ff4d00720c */ /* 0x000fe20003f25270 */
[----:B------:R-:W-:Y:S01]  /*6440*/  UISETP.NE.AND UP0, UPT, UR49, URZ, UPT ;  /* 0x000000ff3100728c */ /* 0x000fe2000bf05270 */
[----:B------:R-:W-:Y:S11]  /*6450*/  LEA R3, R80, UR48, 0x3 ;  /* 0x0000003050037c11 */ /* 0x000ff6000f8e18ff */
[----:B--2---:R-:W-:Y:S01]  /*6460*/  @P1 SHF.L.U32 R4, R68, 0x1f, RZ ;  /* 0x0000001f44041819 */ /* 0x004fe200000006ff */
[----:B------:R-:W-:Y:S06]  /*6470*/  BRA.U !UP0, `(.L_x_91) ;  /* 0x0000000108247547 */ /* 0x000fec000b800000 */
[----:B------:R-:W-:Y:S01]  /*6480*/  IMAD.U32 R5, RZ, RZ, UR51 ;  /* 0x00000033ff057e24 */ /* 0x000fe2000f8e00ff */
[----:B-1----:R-:W-:Y:S01]  /*6490*/  MOV R0, UR37 ;  /* 0x0000002500007c02 */ /* 0x002fe20008000f00 */
[----:B------:R-:W-:Y:S03]  /*64a0*/  UIADD3 UR51, UPT, UPT, UR51, 0x1, URZ ;  /* 0x0000000133337890 */ /* 0x000fe6000fffe0ff */
[----:B------:R-:W-:Y:S01]  /*64b0*/  @P1 LEA R5, R5, UR48, 0x3 ;  /* 0x0000003005051c11 */ /* 0x000fe2000f8e18ff */
[----:B------:R-:W-:Y:S04]  /*64c0*/  UISETP.NE.AND UP0, UPT, UR51, 0x4, UPT ;  /* 0x000000043300788c */ /* 0x000fe8000bf05270 */
[----:B------:R-:W-:Y:S01]  /*64d0*/  @P1 VIADD R5, R5, 0x70 ;  /* 0x0000007005051836 */ /* 0x000fe20000000000 */
[----:B------:R-:W-:Y:S04]  /*64e0*/  USEL UR51, UR51, URZ, UP0 ;  /* 0x000000ff33337287 */ /* 0x000fe80008000000 */
[----:B------:R-:W-:Y:S04]  /*64f0*/  @P1 PRMT R0, R0, 0x654, R5 ;  /* 0x0000065400001816 */ /* 0x000fe80000000005 */
[----:B------:R2:W-:Y:S04]  /*6500*/  @P1 SYNCS.ARRIVE.TRANS64.RED.A1T0 RZ, [R0+URZ], RZ ;  /* 0x000000ff00ff19a7 */ /* 0x0005e800081004ff */
.L_x_91:
[----:B------:R-:W4:Y:S01]  /*6510*/  @P1 SYNCS.PHASECHK.TRANS64.TRYWAIT P0, [R3+URZ+0x50], R4 ;  /* 0x00005004030015a7 */ /* 0x000f2200080011ff */
[----:B------:R-:W-:Y:S01]  /*6520*/  BSSY B1, `(.L_x_92) ;  /* 0x0000023000017945 */ /* 0x000fe20003800000 */
[----:B----4-:R-:W-:Y:S03]  /*6530*/  @P1 SEL R81, RZ, 0x1, !P0 ;  /* 0x00000001ff511807 */ /* 0x010fe60004000000 */
[----:B------:R-:W-:Y:S05]  /*6540*/  @!P1 BRA `(.L_x_93) ;  /* 0x0000000000809947 */ /* 0x000fea0003800000 */
[----:B------:R-:W-:Y:S01]  /*6550*/  ISETP.NE.AND P0, PT, R81, RZ, PT ;  /* 0x000000ff5100720c */ /* 0x000fe20003f05270 */
[----:B------:R-:W-:Y:S01]  /*6560*/  BSSY B0, `(.L_x_94) ;  /* 0x0000009000007945 */ /* 0x000fe20003800000 */
[----:B------:R-:W-:Y:S11]  /*6570*/  ISETP.NE.AND P1, PT, R82, RZ, PT ;  /* 0x000000ff5200720c */ /* 0x000ff60003f25270 */
[----:B------:R-:W-:Y:S02]  /*6580*/  @!UPT UIADD3 URZ, UPT, UPT, URZ, URZ, URZ ;  /* 0x000000fffffff290 */ /* 0x000fe4000fffe0ff */
[C---:B------:R-:W-:Y:S02]  /*6590*/  @P1 IMAD R5, R80.reuse, 0x2000, R71 ;  /* 0x0000200050051824 */ /* 0x040fe400078e0247 */
[----:B------:R-:W-:Y:S01]  /*65a0*/  @P1 IMAD R4, R80, 0x2000, R78 ;  /* 0x0000200050041824 */ /* 0x000fe200078e024e */
[----:B------:R-:W-:Y:S06]  /*65b0*/  @P0 BRA `(.L_x_95) ;  /* 0x00000000000c0947 */ /* 0x000fec0003800000 */
[----:B-12---:R-:W-:Y:S04]  /*65c0*/  SHF.L.U32 R0, R68, 0x1f, RZ ;  /* 0x0000001f44007819 */ /* 0x006fe800000006ff */
[----:B------:R-:W1:Y:S02]  /*65d0*/  SYNCS.PHASECHK.TRANS64.TRYWAIT P0, [R3+URZ+0x50], R0 ;  /* 0x00005000030075a7 */ /* 0x000e6400080011ff */
[----:B-1----:R-:W-:Y:S05]  /*65e0*/  @!P0 BRA `(.L_x_96) ;  /* 0x00000028005c8947 */ /* 0x002fea0003800000 */
.L_x_95:
[----:B------:R-:W-:Y:S05]  /*65f0*/  BSYNC B0 ;  /* 0x0000000000007941 */ /* 0x000fea0003800000 */
.L_x_94:
[----:B------:R-:W-:Y:S11]  /*6600*/  ISETP.NE.AND P0, PT, R82, RZ, PT ;  /* 0x000000ff5200720c */ /* 0x000ff60003f05270 */
[----:B------:R-:W-:Y:S02]  /*6610*/  @!UPT UIADD3 URZ, UPT, UPT, URZ, URZ, URZ ;  /* 0x000000fffffff290 */ /* 0x000fe4000fffe0ff */
[----:B------:R4:W3:Y:S01]  /*6620*/  @P0 LDS R34, [R5] ;  /* 0x0000000005220984 */ /* 0x0008e20000000800 */
[C---:B-12---:R-:W-:Y:S01]  /*6630*/  @P0 IMAD R0, R80.reuse, 0x2000, R69 ;  /* 0x0000200050000824 */ /* 0x046fe200078e0245 */
[C---:B------:R-:W-:Y:S01]  /*6640*/  @P0 LEA R3, R80.reuse, R74, 0xd ;  /* 0x0000004a50030211 */ /* 0x040fe200078e68ff */
[----:B------:R-:W-:Y:S01]  /*6650*/  VIADD R80, R80, 0x1 ;  /* 0x0000000150507836 */ /* 0x000fe20000000000 */
[----:B------:R4:W1:Y:S04]  /*6660*/  @P0 LDS R39, [R5+0x200] ;  /* 0x0002000005270984 */ /* 0x0008680000000800 */
[----:B------:R4:W2:Y:S04]  /*6670*/  @P0 LDS R43, [R5+0x400] ;  /* 0x00040000052b0984 */ /* 0x0008a80000000800 */
[----:B------:R4:W1:Y:S04]  /*6680*/  @P0 LDS R47, [R5+0x600] ;  /* 0x00060000052f0984 */ /* 0x0008680000000800 */
[----:B------:R4:W1:Y:S04]  /*6690*/  @P0 LDS R36, [R4] ;  /* 0x0000000004240984 */ /* 0x0008680000000800 */
[----:B------:R4:W1:Y:S04]  /*66a0*/  @P0 LDS R40, [R4+0x200] ;  /* 0x0002000004280984 */ /* 0x0008680000000800 */
[----:B------:R4:W1:Y:S04]  /*66b0*/  @P0 LDS R44, [R4+0x400] ;  /* 0x00040000042c0984 */ /* 0x0008680000000800 */
        /* <DEDUP_REMOVED lines=8> */
[----:B--23--:R4:W1:Y:S02]  /*6740*/  @P0 LDS R50, [R3+0x600] ;  /* 0x0006000003320984 */ /* 0x00c8640000000800 */
.L_x_93:
[----:B------:R-:W-:Y:S05]  /*6750*/  BSYNC B1 ;  /* 0x0000000000017941 */ /* 0x000fea0003800000 */
.L_x_92:
[----:B-12-4-:R-:W-:Y:S05]  /*6760*/  VIADD R0, R33, 0x10 ;  /* 0x0000001021007836 */ /* 0x016fea0000000000 */
[----:B------:R-:W-:Y:S04]  /*6770*/  SHF.R.U32.HI R0, RZ, 0x15, R0 ;  /* 0x00000015ff007819 */ /* 0x000fe80000011600 */
[----:B------:R-:W-:Y:S11]  /*6780*/  LOP3.LUT P0, RZ, R0, 0x3, R63, 0x48, !PT ;  /* 0x0000000300ff7812 */ /* 0x000ff6000780483f */
[----:B------:R-:W-:Y:S02]  /*6790*/  @!UPT UIADD3 URZ, UPT, UPT, URZ, URZ, URZ ;  /* 0x000000fffffff290 */ /* 0x000fe4000fffe0ff */
[----:B------:R-:W-:Y:S05]  /*67a0*/  @!P0 BRA `(.L_x_97) ;  /* 0x0000000000408947 */ /* 0x000fea0003800000 */
[----:B------:R-:W1:Y:S01]  /*67b0*/  LDCU.64 UR8, c[0x4][0x70] ;  /* 0x01000e00ff0877ac */ /* 0x000e620008000a00 */
[----:B------:R-:W-:Y:S01]  /*67c0*/  MOV R15, 0x0 ;  /* 0x00000000000f7802 */ /* 0x000fe20000000f00 */
[----:B------:R-:W-:Y:S02]  /*67d0*/  HFMA2 R12, -RZ, RZ, 0, 5.9604644775390625e-08 ;  /* 0x00000001ff0c7431 */ /* 0x000fe400000001ff */
[----:B------:R-:W-:Y:S02]  /*67e0*/  IMAD.MOV.U32 R8, RZ, RZ, 0x192 ;  /* 0x00000192ff087424 */ /* 0x000fe400078e00ff */
[----:B------:R-:W-:Y:S01]  /*67f0*/  IMAD.MOV.U32 R13, RZ, RZ, RZ ;  /* 0x000000ffff0d7224 */ /* 0x000fe200078e00ff */
[----:B------:R-:W2:Y:S01]  /*6800*/  LDCU.64 UR6, c[0x4][0x78] ;  /* 0x01000f00ff0677ac */ /* 0x000ea20008000a00 */
[----:B------:R-:W4:Y:S01]  /*6810*/  LDC.64 R14, c[0x4][R15] ;  /* 0x010000000f0e7b82 */ /* 0x000f220000000a00 */
[----:B------:R-:W5:Y:S01]  /*6820*/  LDCU.64 UR4, c[0x4][0x10] ;  /* 0x01000200ff0477ac */ /* 0x000f620008000a00 */
[----:B-1----:R-:W-:Y:S01]  /*6830*/  MOV R5, UR9 ;  /* 0x0000000900057c02 */ /* 0x002fe20008000f00 */
[----:B------:R-:W-:Y:S01]  /*6840*/  IMAD.U32 R4, RZ, RZ, UR8 ;  /* 0x00000008ff047e24 */ /* 0x000fe2000f8e00ff */
[----:B--2---:R-:W-:Y:S01]  /*6850*/  MOV R7, UR7 ;  /* 0x0000000700077c02 */ /* 0x004fe20008000f00 */
[----:B------:R-:W-:Y:S01]  /*6860*/  IMAD.U32 R6, RZ, RZ, UR6 ;  /* 0x00000006ff067e24 */ /* 0x000fe2000f8e00ff */
[----:B-----5:R-:W-:Y:S01]  /*6870*/  MOV R11, UR5 ;  /* 0x00000005000b7c02 */ /* 0x020fe20008000f00 */
[----:B------:R-:W-:Y:S02]  /*6880*/  IMAD.U32 R10, RZ, RZ, UR4 ;  /* 0x00000004ff0a7e24 */ /* 0x000fe4000f8e00ff */
[----:B------:R-:W-:Y:S07]  /*6890*/  LEPC R20, `(.L_x_97) ;  /* 0x000000001014794e */ /* 0x000fee0000000000 */
[----:B---34-:R-:W-:Y:S05]  /*68a0*/  CALL.ABS.NOINC R14 ;  /* 0x000000000e007343 */ /* 0x018fea0003c00000 */
.L_x_97:
[----:B------:R-:W-:Y:S05]  /*68b0*/  WARPSYNC.ALL ;  /* 0x0000000000007948 */ /* 0x000fea0003800000 */
[----:B------:R-:W-:Y:S01]  /*68c0*/  R2UR UR4, R33 ;  /* 0x00000000210472ca */ /* 0x000fe200000e0000 */
[----:B------:R-:W-:Y:S01]  /*68d0*/  BSSY.RECONVERGENT B0, `(.L_x_98) ;  /* 0x000005b000007945 */ /* 0x000fe20003800200 */
[----:B------:R-:W-:Y:S02]  /*68e0*/  ISETP.NE.AND P6, PT, R77, RZ, PT ;  /* 0x000000ff4d00720c */ /* 0x000fe40003fc5270 */
[----:B------:R-:W-:Y:S02]  /*68f0*/  ISETP.NE.AND P0, PT, R72, RZ, PT ;  /* 0x000000ff4800720c */ /* 0x000fe40003f05270 */
[----:B------:R-:W-:Y:S02]  /*6900*/  MOV R3, UR51 ;  /* 0x0000003300037c02 */ /* 0x000fe40008000f00 */
[----:B------:R-:W-:Y:S05]  /*6910*/  MOV R0, UR37 ;  /* 0x0000002500007c02 */ /* 0x000fea0008000f00 */
[----:B------:R-:W1:Y:S02]  /*6920*/  LDTM.x16 R4, tmem[UR4+0x10] ;  /* 0x00001004000479ee */ /* 0x000e640008240000 */
[----:B------:R-:W-:Y:S02]  /*6930*/  @P6 LEA R3, R3, UR48, 0x3 ;  /* 0x0000003003036c11 */ /* 0x000fe4000f8e18ff */
[----:B------:R-:W-:Y:S02]  /*6940*/  @P6 SHF.L.U32 R20, R68, 0x1f, RZ ;  /* 0x0000001f44146819 */ /* 0x000fe400000006ff */
[----:B------:R-:W-:Y:S04]  /*6950*/  @P6 IADD3 R3, PT, PT, R3, 0x70, RZ ;  /* 0x0000007003036810 */ /* 0x000fe80007ffe0ff */
[----:B------:R-:W-:Y:S02]  /*6960*/  @P6 PRMT R0, R0, 0x654, R3 ;  /* 0x0000065400006816 */ /* 0x000fe40000000003 */
[----:B------:R-:W-:Y:S01]  /*6970*/  LEA R3, R80, UR48, 0x3 ;  /* 0x0000003050037c11 */ /* 0x000fe2000f8e18ff */
[C---:B-1----:R-:W-:Y:S01]  /*6980*/  FMUL R4, R32.reuse, R4 ;  /* 0x0000000420047220 */ /* 0x042fe20000400000 */
        /* <DEDUP_REMOVED lines=52> */
[----:B--2---:R-:W2:Y:S02]  /*6cd0*/  FENCE.VIEW.ASYNC.S ;  /* 0x00000000000073c6 */ /* 0x004ea40000000000 */
[----:B--2---:R-:W-:Y:S06]  /*6ce0*/  BAR.SYNC.DEFER_BLOCKING 0x1, 0x80 ;  /* 0x0042000000007b1d */ /* 0x004fec0000010000 */
[----:B------:R-:W-:Y:S05]  /*6cf0*/  @P0 BRA `(.L_x_99) ;  /* 0x0000000000600947 */ /* 0x000fea0003800000 */
[----:B------:R-:W-:Y:S02]  /*6d00*/  UIADD3 UR20, UP0, UPT, UR52, 0x880, URZ ;  /* 0x0000088034147890 */ /* 0x000fe4000ff1e0ff */
[----:B------:R-:W-:Y:S02]  /*6d10*/  UIADD3 UR14, UPT, UPT, UR42, 0x10, URZ ;  /* 0x000000102a0e7890 */ /* 0x000fe4000fffe0ff */
[----:B------:R-:W-:Y:S02]  /*6d20*/  UIADD3 UR12, UPT, UPT, UR48, 0x2200, URZ ;  /* 0x00002200300c7890 */ /* 0x000fe4000fffe0ff */
[----:B------:R-:W-:Y:S01]  /*6d30*/  UIADD3.X UR21, UPT, UPT, URZ, UR53, URZ, UP0, !UPT ;  /* 0x00000035ff157290 */ /* 0x000fe200087fe4ff */
[----:B------:R-:W-:Y:S01]  /*6d40*/  UMOV UR13, UR41 ;  /* 0x00000029000d7c82 */ /* 0x000fe20008000000 */
[----:B------:R-:W-:Y:S01]  /*6d50*/  UMOV UR15, UR36 ;  /* 0x00000024000f7c82 */ /* 0x000fe20008000000 */
[----:B------:R-:W-:Y:S02]  /*6d60*/  UIADD3 UR17, UPT, UPT, UR41, 0x20, URZ ;  /* 0x0000002029117890 */ /* 0x000fe4000fffe0ff */
[----:B------:R-:W-:Y:S01]  /*6d70*/  UIADD3 UR16, UPT, UPT, UR48, 0x2a00, URZ ;  /* 0x00002a0030107890 */ /* 0x000fe2000fffe0ff */
[----:B------:R-:W-:Y:S03]  /*6d80*/  UMOV UR19, UR36 ;  /* 0x0000002400137c82 */ /* 0x000fe60008000000 */
[----:B------:R2:W-:Y:S01]  /*6d90*/  UTMASTG.3D [UR12], [UR20] ;  /* 0x0000000c140073b5 */ /* 0x0005e20008010000 */
[----:B------:R-:W-:Y:S01]  /*6da0*/  UMOV UR18, UR14 ;  /* 0x0000000e00127c82 */ /* 0x000fe20008000000 */
[----:B------:R-:W-:Y:S02]  /*6db0*/  UIADD3 UR9, UPT, UPT, UR41, 0x40, URZ ;  /* 0x0000004029097890 */ /* 0x000fe4000fffe0ff */
[----:B------:R-:W-:Y:S01]  /*6dc0*/  UIADD3 UR8, UPT, UPT, UR48, 0x3200, URZ ;  /* 0x0000320030087890 */ /* 0x000fe2000fffe0ff */
[----:B------:R-:W-:Y:S01]  /*6dd0*/  UMOV UR11, UR36 ;  /* 0x00000024000b7c82 */ /* 0x000fe20008000000 */
[----:B------:R-:W-:Y:S01]  /*6de0*/  UMOV UR10, UR14 ;  /* 0x0000000e000a7c82 */ /* 0x000fe20008000000 */
[----:B------:R2:W-:Y:S01]  /*6df0*/  UTMASTG.3D [UR16], [UR20] ;  /* 0x00000010140073b5 */ /* 0x0005e20008010000 */
[----:B------:R-:W-:Y:S02]  /*6e00*/  UIADD3 UR5, UPT, UPT, UR41, 0x60, URZ ;  /* 0x0000006029057890 */ /* 0x000fe4000fffe0ff */
[----:B------:R-:W-:Y:S01]  /*6e10*/  UIADD3 UR4, UPT, UPT, UR48, 0x3a00, URZ ;  /* 0x00003a0030047890 */ /* 0x000fe2000fffe0ff */
[----:B------:R-:W-:Y:S01]  /*6e20*/  UMOV UR7, UR36 ;  /* 0x0000002400077c82 */ /* 0x000fe20008000000 */
[----:B------:R-:W-:Y:S01]  /*6e30*/  UMOV UR6, UR14 ;  /* 0x0000000e00067c82 */ /* 0x000fe20008000000 */
[----:B------:R2:W-:Y:S06]  /*6e40*/  UTMASTG.3D [UR8], [UR20] ;  /* 0x00000008140073b5 */ /* 0x0005ec0008010000 */
[----:B------:R2:W-:Y:S01]  /*6e50*/  UTMASTG.3D [UR4], [UR20] ;  /* 0x00000004140073b5 */ /* 0x0005e20008010000 */
[----:B------:R0:W-:Y:S01]  /*6e60*/  UTMACMDFLUSH ;  /* 0x00000000000079b7 */ /* 0x0001e20000000000 */
[----:B--2---:R-:W-:Y:S04]  /*6e70*/  DEPBAR.LE SB0, 0x1 ;  /* 0x000080400000791a */ /* 0x004fe80000000000 */
.L_x_99:
[----:B------:R-:W-:Y:S05]  /*6e80*/  BSYNC.RECONVERGENT B0 ;  /* 0x0000000000007941 */ /* 0x000fea0003800200 */
.L_x_98:
[----:B------:R-:W-:Y:S01]  /*6e90*/  BAR.SYNC.DEFER_BLOCKING 0x1, 0x80 ;  /* 0x0042000000007b1d */ /* 0x000fe20000010000 */
[----:B------:R-:W-:Y:S04]  /*6ea0*/  UIADD3 UR40, UPT, UPT, UR51, 0x1, URZ ;  /* 0x0000000133287890 */ /* 0x000fe8000fffe0ff */
[----:B------:R-:W-:Y:S04]  /*6eb0*/  UISETP.NE.AND UP0, UPT, UR40, 0x4, UPT ;  /* 0x000000042800788c */ /* 0x000fe8000bf05270 */
[----:B------:R-:W-:Y:S01]  /*6ec0*/  USEL UR40, UR40, URZ, UP0 ;  /* 0x000000ff28287287 */ /* 0x000fe20008000000 */
[----:B------:R2:W-:Y:S01]  /*6ed0*/  @P6 SYNCS.ARRIVE.TRANS64.RED.A1T0 RZ, [R0+URZ], RZ ;  /* 0x000000ff00ff69a7 */ /* 0x0005e200081004ff */
[----:B------:R-:W-:Y:S01]  /*6ee0*/  BSSY B1, `(.L_x_100) ;  /* 0x0000024000017945 */ /* 0x000fe20003800000 */
[----:B------:R-:W4:Y:S02]  /*6ef0*/  @P6 SYNCS.PHASECHK.TRANS64.TRYWAIT P0, [R3+URZ+0x50], R20 ;  /* 0x00005014030065a7 */ /* 0x000f2400080011ff */
[----:B----4-:R-:W-:Y:S01]  /*6f00*/  @P6 SEL R81, RZ, 0x1, !P0 ;  /* 0x00000001ff516807 */ /* 0x010fe20004000000 */
[----:B--2---:R-:W-:Y:S06]  /*6f10*/  @!P6 BRA `(.L_x_101) ;  /* 0x000000000080e947 */ /* 0x004fec0003800000 */
[----:B------:R-:W-:Y:S01]  /*6f20*/  ISETP.NE.AND P0, PT, R81, RZ, PT ;  /* 0x000000ff5100720c */ /* 0x000fe20003f05270 */
[----:B------:R-:W-:Y:S01]  /*6f30*/  BSSY B0, `(.L_x_102) ;  /* 0x0000009000007945 */ /* 0x000fe20003800000 */
[----:B------:R-:W-:Y:S11]  /*6f40*/  ISETP.NE.AND P1, PT, R82, RZ, PT ;  /* 0x000000ff5200720c */ /* 0x000ff60003f25270 */
[----:B------:R-:W-:Y:S02]  /*6f50*/  @!UPT UIADD3 URZ, UPT, UPT, URZ, URZ, URZ ;  /* 0x000000fffffff290 */ /* 0x000fe4000fffe0ff */
[C---:B-1----:R-:W-:Y:S02]  /*6f60*/  @P1 IMAD R4, R80.reuse, 0x2000, R71 ;  /* 0x0000200050041824 */ /* 0x042fe400078e0247 */
[----:B------:R-:W-:Y:S01]  /*6f70*/  @P1 IMAD R0, R80, 0x2000, R78 ;  /* 0x0000200050001824 */ /* 0x000fe200078e024e */
[----:B------:R-:W-:Y:S06]  /*6f80*/  @P0 BRA `(.L_x_103) ;  /* 0x00000000000c0947 */ /* 0x000fec0003800000 */
[----:B------:R-:W-:Y:S04]  /*6f90*/  SHF.L.U32 R6, R68, 0x1f, RZ ;  /* 0x0000001f44067819 */ /* 0x000fe800000006ff */
[----:B------:R-:W1:Y:S02]  /*6fa0*/  SYNCS.PHASECHK.TRANS64.TRYWAIT P0, [R3+URZ+0x50], R6 ;  /* 0x00005006030075a7 */ /* 0x000e6400080011ff */
[----:B-1----:R-:W-:Y:S05]  /*6fb0*/  @!P0 BRA `(.L_x_104) ;  /* 0x0000001c00fc8947 */ /* 0x002fea0003800000 */
.L_x_103:
[----:B------:R-:W-:Y:S05]  /*6fc0*/  BSYNC B0 ;  /* 0x0000000000007941 */ /* 0x000fea0003800000 */
.L_x_102:
[----:B------:R-:W-:Y:S11]  /*6fd0*/  ISETP.NE.AND P0, PT, R82, RZ, PT ;  /* 0x000000ff5200720c */ /* 0x000ff60003f05270 */
[----:B------:R-:W-:Y:S02]  /*6fe0*/  @!UPT UIADD3 URZ, UPT, UPT, URZ, URZ, URZ ;  /* 0x000000fffffff290 */ /* 0x000fe4000fffe0ff */
[----:B------:R2:W4:Y:S01]  /*6ff0*/  @P0 LDS R34, [R4] ;  /* 0x0000000004220984 */ /* 0x0005220000000800 */
[C---:B-1----:R-:W-:Y:S01]  /*7000*/  @P0 IMAD R3, R80.reuse, 0x2000, R69 ;  /* 0x0000200050030824 */ /* 0x042fe200078e0245 */
[C---:B------:R-:W-:Y:S01]  /*7010*/  @P0 LEA R5, R80.reuse, R74, 0xd ;  /* 0x0000004a50050211 */ /* 0x040fe200078e68ff */
[----:B------:R-:W-:Y:S01]  /*7020*/  VIADD R80, R80, 0x1 ;  /* 0x0000000150507836 */ /* 0x000fe20000000000 */
        /* <DEDUP_REMOVED lines=14> */
[----:B----4-:R2:W1:Y:S02]  /*7110*/  @P0 LDS R50, [R5+0x600] ;  /* 0x0006000005320984 */ /* 0x0104640000000800 */
.L_x_101:
[----:B------:R-:W-:Y:S05]  /*7120*/  BSYNC B1 ;  /* 0x0000000000017941 */ /* 0x000fea0003800000 */
.L_x_100:
[----:B--2---:R-:W-:Y:S05]  /*7130*/  VIADD R0, R33, 0x20 ;  /* 0x0000002021007836 */ /* 0x004fea0000000000 */
[----:B------:R-:W-:Y:S04]  /*7140*/  SHF.R.U32.HI R0, RZ, 0x15, R0 ;  /* 0x00000015ff007819 */ /* 0x000fe80000011600 */
[----:B------:R-:W-:Y:S11]  /*7150*/  LOP3.LUT P0, RZ, R0, 0x3, R63, 0x48, !PT ;  /* 0x0000000300ff7812 */ /* 0x000ff6000780483f */
[----:B------:R-:W-:Y:S02]  /*7160*/  @!UPT UIADD3 URZ, UPT, UPT, URZ, URZ, URZ ;  /* 0x000000fffffff290 */ /* 0x000fe4000fffe0ff */
[----:B------:R-:W-:Y:S05]  /*7170*/  @!P0 BRA `(.L_x_105) ;  /* 0x0000000000408947 */ /* 0x000fea0003800000 */
[----:B------:R-:W2:Y:S01]  /*7180*/  LDCU.64 UR8, c[0x4][0x70] ;  /* 0x01000e00ff0877ac */ /* 0x000ea20008000a00 */
[----:B-1----:R-:W-:Y:S01]  /*7190*/  MOV R15, 0x0 ;  /* 0x00000000000f7802 */ /* 0x002fe20000000f00 */
[----:B------:R-:W-:Y:S02]  /*71a0*/  HFMA2 R12, -RZ, RZ, 0, 5.9604644775390625e-08 ;  /* 0x00000001ff0c7431 */ /* 0x000fe400000001ff */
[----:B------:R-:W-:Y:S02]  /*71b0*/  IMAD.MOV.U32 R8, RZ, RZ, 0x192 ;  /* 0x00000192ff087424 */ /* 0x000fe400078e00ff */
[----:B------:R-:W-:Y:S01]  /*71c0*/  IMAD.MOV.U32 R13, RZ, RZ, RZ ;  /* 0x000000ffff0d7224 */ /* 0x000fe200078e00ff */
[----:B------:R-:W1:Y:S01]  /*71d0*/  LDCU.64 UR6, c[0x4][0x78] ;  /* 0x01000f00ff0677ac */ /* 0x000e620008000a00 */
[----:B------:R-:W4:Y:S01]  /*71e0*/  LDC.64 R14, c[0x4][R15] ;  /* 0x010000000f0e7b82 */ /* 0x000f220000000a00 */
[----:B------:R-:W5:Y:S01]  /*71f0*/  LDCU.64 UR4, c[0x4][0x10] ;  /* 0x01000200ff0477ac */ /* 0x000f620008000a00 */
[----:B--2---:R-:W-:Y:S01]  /*7200*/  MOV R5, UR9 ;  /* 0x0000000900057c02 */ /* 0x004fe20008000f00 */
[----:B------:R-:W-:Y:S01]  /*7210*/  IMAD.U32 R4, RZ, RZ, UR8 ;  /* 0x00000008ff047e24 */ /* 0x000fe2000f8e00ff */
[----:B-1----:R-:W-:Y:S01]  /*7220*/  MOV R7, UR7 ;  /* 0x0000000700077c02 */ /* 0x002fe20008000f00 */
[----:B------:R-:W-:Y:S01]  /*7230*/  IMAD.U32 R6, RZ, RZ, UR6 ;  /* 0x00000006ff067e24 */ /* 0x000fe2000f8e00ff */
[----:B-----5:R-:W-:Y:S01]  /*7240*/  MOV R11, UR5 ;  /* 0x00000005000b7c02 */ /* 0x020fe20008000f00 */
[----:B------:R-:W-:Y:S02]  /*7250*/  IMAD.U32 R10, RZ, RZ, UR4 ;  /* 0x00000004ff0a7e24 */ /* 0x000fe4000f8e00ff */
[----:B------:R-:W-:Y:S07]  /*7260*/  LEPC R20, `(.L_x_105) ;  /* 0x000000001014794e */ /* 0x000fee0000000000 */
[----:B---34-:R-:W-:Y:S05]  /*7270*/  CALL.ABS.NOINC R14 ;  /* 0x000000000e007343 */ /* 0x018fea0003c00000 */
.L_x_105:
[----:B------:R-:W-:Y:S05]  /*7280*/  WARPSYNC.ALL ;  /* 0x0000000000007948 */ /* 0x000fea0003800000 */
[----:B------:R-:W-:Y:S01]  /*7290*/  R2UR UR4, R33 ;  /* 0x00000000210472ca */ /* 0x000fe200000e0000 */
[----:B------:R-:W-:Y:S01]  /*72a0*/  BSSY.RECONVERGENT B0, `(.L_x_106) ;  /* 0x000005b000007945 */ /* 0x000fe20003800200 */
[----:B------:R-:W-:Y:S02]  /*72b0*/  ISETP.NE.AND P6, PT, R77, RZ, PT ;  /* 0x000000ff4d00720c */ /* 0x000fe40003fc5270 */
[----:B------:R-:W-:Y:S02]  /*72c0*/  ISETP.NE.AND P0, PT, R72, RZ, PT ;  /* 0x000000ff4800720c */ /* 0x000fe40003f05270 */
[----:B------:R-:W-:Y:S02]  /*72d0*/  MOV R3, UR40 ;  /* 0x0000002800037c02 */ /* 0x000fe40008000f00 */
[----:B------:R-:W-:Y:S02]  /*72e0*/  MOV R0, UR37 ;  /* 0x0000002500007c02 */ /* 0x000fe40008000f00 */
[----:B------:R-:W-:Y:S03]  /*72f0*/  LEA R20, R80, UR48, 0x3 ;  /* 0x0000003050147c11 */ /* 0x000fe6000f8e18ff */
[----:B-1----:R-:W1:Y:S02]  /*7300*/  LDTM.x16 R4, tmem[UR4+0x20] ;  /* 0x00002004000479ee */ /* 0x002e640008240000 */
[----:B------:R-:W-:Y:S04]  /*7310*/  @P6 LEA R3, R3, UR48, 0x3 ;  /* 0x0000003003036c11 */ /* 0x000fe8000f8e18ff */
[----:B------:R-:W-:Y:S04]  /*7320*/  @P6 IADD3 R3, PT, PT, R3, 0x70, RZ ;  /* 0x0000007003036810 */ /* 0x000fe80007ffe0ff */
[----:B------:R-:W-:Y:S02]  /*7330*/  @P6 PRMT R0, R0, 0x654, R3 ;  /* 0x0000065400006816 */ /* 0x000fe40000000003 */
[----:B------:R-:W-:Y:S01]  /*7340*/  @P6 SHF.L.U32 R3, R68, 0x1f, RZ ;  /* 0x0000001f44036819 */ /* 0x000fe200000006ff */
        /* <DEDUP_REMOVED lines=80> */
.L_x_107:
[----:B------:R-:W-:Y:S05]  /*7850*/  BSYNC.RECONVERGENT B0 ;  /* 0x0000000000007941 */ /* 0x000fea0003800200 */
.L_x_106:
        /* <DEDUP_REMOVED lines=19> */
.L_x_111:
[----:B------:R-:W-:Y:S05]  /*7990*/  BSYNC B0 ;  /* 0x0000000000007941 */ /* 0x000fea0003800000 */
.L_x_110:
[----:B------:R-:W-:Y:S11]  /*79a0*/  ISETP.NE.AND P0, PT, R82, RZ, PT ;  /* 0x000000ff5200720c */ /* 0x000ff60003f05270 */
[----:B------:R-:W-:Y:S02]  /*79b0*/  @!UPT UIADD3 URZ, UPT, UPT, URZ, URZ, URZ ;  /* 0x000000fffffff290 */ /* 0x000fe4000fffe0ff */
[----:B------:R2:W4:Y:S01]  /*79c0*/  @P0 LDS R34, [R4] ;  /* 0x0000000004220984 */ /* 0x0005220000000800 */
[C---:B-1----:R-:W-:Y:S01]  /*79d0*/  @P0 IMAD R3, R80.reuse, 0x2000, R69 ;  /* 0x0000200050030824 */ /* 0x042fe200078e0245 */
[----:B------:R-:W-:Y:S02]  /*79e0*/  @P0 LEA R80, R80, R74, 0xd ;  /* 0x0000004a50500211 */ /* 0x000fe400078e68ff */
        /* <DEDUP_REMOVED lines=15> */
.L_x_109:
[----:B------:R-:W-:Y:S05]  /*7ae0*/  BSYNC B1 ;  /* 0x0000000000017941 */ /* 0x000fea0003800000 */
.L_x_108:
        /* <DEDUP_REMOVED lines=21> */
.L_x_113:
[----:B------:R-:W-:Y:S01]  /*7c40*/  ISETP.NE.AND P0, PT, R72, RZ, PT ;  /* 0x000000ff4800720c */ /* 0x000fe20003f05270 */
[----:B------:R-:W-:Y:S05]  /*7c50*/  WARPSYNC.ALL ;  /* 0x0000000000007948 */ /* 0x000fea0003800000 */
[----:B------:R-:W-:Y:S01]  /*7c60*/  R2UR UR4, R33 ;  /* 0x00000000210472ca */ /* 0x000fe200000e0000 */
[----:B------:R-:W-:Y:S01]  /*7c70*/  BSSY.RECONVERGENT B0, `(.L_x_114) ;  /* 0x0000057000007945 */ /* 0x000fe20003800200 */
[----:B------:R-:W-:Y:S11]  /*7c80*/  R2UR UR5, R79 ;  /* 0x000000004f0572ca */ /* 0x000ff600000e0000 */
[----:B-1----:R-:W1:Y:S01]  /*7c90*/  LDTM.x16 R4, tmem[UR4+0x30] ;  /* 0x00003004000479ee */ /* 0x002e620008240000 */
[----:B------:R-:W-:Y:S01]  /*7ca0*/  NOP ;  /* 0x0000000000007918 */ /* 0x000fe20000000000 */
[----:B------:R-:W-:Y:S04]  /*7cb0*/  UIADD3 UR5, UPT, UPT, UR5, 0xd0, URZ ;  /* 0x000000d005057890 */ /* 0x000fe8000fffe0ff */
[----:B------:R-:W-:Y:S09]  /*7cc0*/  UPRMT UR5, UR37, 0x654, UR5 ;  /* 0x0000065425057896 */ /* 0x000ff20008000005 */
[----:B-1----:R-:W-:Y:S01]  /*7cd0*/  SYNCS.ARRIVE.TRANS64.RED.A1T0 RZ, [UR5], RZ ;  /* 0x000000ffffff79a7 */ /* 0x002fe20008100405 */
[C---:B------:R-:W-:Y:S01]  /*7ce0*/  FMUL R4, R32.reuse, R4 ;  /* 0x0000000420047220 */ /* 0x040fe20000400000 */
        /* <DEDUP_REMOVED lines=79> */
.L_x_115:
[----:B------:R-:W-:Y:S05]  /*81e0*/  BSYNC.RECONVERGENT B0 ;  /* 0x0000000000007941 */ /* 0x000fea0003800200 */
.L_x_114:
[----:B------:R-:W-:Y:S01]  /*81f0*/  BAR.SYNC.DEFER_BLOCKING 0x1, 0x80 ;  /* 0x0042000000007b1d */ /* 0x000fe20000010000 */
[----:B------:R-:W-:Y:S01]  /*8200*/  UISETP.NE.AND UP0, UPT, UR49, -0x4, UPT ;  /* 0xfffffffc3100788c */ /* 0x000fe2000bf05270 */
[----:B------:R-:W-:Y:S08]  /*8210*/  IADD3 R0, PT, PT, R30, 0x1, RZ ;  /* 0x000000011e007810 */ /* 0x000ff00007ffe0ff */
[----:B------:R-:W-:Y:S05]  /*8220*/  BRA.U !UP0, `(.L_x_116) ;  /* 0x0000000108287547 */ /* 0x000fea000b800000 */
[----:B------:R-:W-:Y:S01]  /*8230*/  ISETP.NE.AND P0, PT, R77, RZ, PT ;  /* 0x000000ff4d00720c */ /* 0x000fe20003f05270 */
[----:B-1----:R-:W-:Y:S01]  /*8240*/  IMAD.U32 R4, RZ, RZ, UR51 ;  /* 0x00000033ff047e24 */ /* 0x002fe2000f8e00ff */
[----:B------:R-:W-:Y:S01]  /*8250*/  UIADD3 UR51, UPT, UPT, UR51, 0x1, URZ ;  /* 0x0000000133337890 */ /* 0x000fe2000fffe0ff */
[----:B------:R-:W-:Y:S03]  /*8260*/  IMAD.U32 R3, RZ, RZ, UR37 ;  /* 0x00000025ff037e24 */ /* 0x000fe6000f8e00ff */
[----:B------:R-:W-:Y:S04]  /*8270*/  UISETP.NE.AND UP0, UPT, UR51, 0x4, UPT ;  /* 0x000000043300788c */ /* 0x000fe8000bf05270 */
[----:B------:R-:W-:Y:S03]  /*8280*/  USEL UR51, UR51, URZ, UP0 ;  /* 0x000000ff33337287 */ /* 0x000fe60008000000 */
[----:B------:R-:W-:Y:S05]  /*8290*/  @P0 LEA R4, R4, UR48, 0x3 ;  /* 0x0000003004040c11 */ /* 0x000fea000f8e18ff */
[----:B------:R-:W-:Y:S05]  /*82a0*/  @P0 VIADD R4, R4, 0x70 ;  /* 0x0000007004040836 */ /* 0x000fea0000000000 */
[----:B------:R-:W-:Y:S04]  /*82b0*/  @P0 PRMT R3, R3, 0x654, R4 ;  /* 0x0000065403030816 */ /* 0x000fe80000000004 */
[----:B------:R2:W-:Y:S03]  /*82c0*/  @P0 SYNCS.ARRIVE.TRANS64.RED.A1T0 RZ, [R3+URZ], RZ ;  /* 0x000000ff03ff09a7 */ /* 0x0005e600081004ff */
.L_x_116:
[----:B------:R-:W-:Y:S01]  /*82d0*/  ISETP.NE.AND P2, PT, R73, RZ, PT ;  /* 0x000000ff4900720c */ /* 0x000fe20003f45270 */
[----:B--2---:R-:W-:Y:S01]  /*82e0*/  IMAD.IADD R3, R29, 0x1, R58 ;  /* 0x000000011d037824 */ /* 0x004fe200078e023a */
[----:B------:R-:W-:Y:S01]  /*82f0*/  ISETP.NE.AND P0, PT, R76, 0x2, PT ;  /* 0x000000024c00780c */ /* 0x000fe20003f05270 */
[----:B------:R-:W-:Y:S01]  /*8300*/  UIADD3 UR49, UPT, UPT, UR49, 0x4, URZ ;  /* 0x0000000431317890 */ /* 0x000fe2000fffe0ff */
[----:B------:R-:W-:Y:S01]  /*8310*/  ISETP.NE.AND P1, PT, R0, 0x2, PT ;  /* 0x000000020000780c */ /* 0x000fe20003f25270 */
[----:B------:R-:W-:Y:S01]  /*8320*/  IMAD.IADD R33, R27, 0x1, R51 ;  /* 0x000000011b217824 */ /* 0x000fe200078e0233 */
[----:B------:R-:W-:Y:S02]  /*8330*/  R2UR UR11, R3 ;  /* 0x00000000030b72ca */ /* 0x000fe400000e0000 */
[----:B------:R-:W-:Y:S02]  /*8340*/  SEL R3, RZ, 0x1, P0 ;  /* 0x00000001ff037807 */ /* 0x000fe40000000000 */
[----:B-1----:R-:W-:Y:S02]  /*8350*/  SEL R4, RZ, 0x1, P1 ;  /* 0x00000001ff047807 */ /* 0x002fe40000800000 */
[----:B------:R-:W-:Y:S02]  /*8360*/  LOP3.LUT R66, R66, R3, RZ, 0x3c, !PT ;  /* 0x0000000342427212 */ /* 0x000fe400078e3cff */
[----:B------:R-:W-:Y:S02]  /*8370*/  @P2 R2UR UR36, R65 ;  /* 0x00000000412422ca */ /* 0x000fe400000e0000 */
[----:B------:R-:W-:Y:S02]  /*8380*/  LOP3.LUT R67, R67, R4, RZ, 0x3c, !PT ;  /* 0x0000000443437212 */ /* 0x000fe400078e3cff */
[----:B------:R-:W-:Y:S02]  /*8390*/  SEL R76, R76, RZ, P0 ;  /* 0x000000ff4c4c7207 */ /* 0x000fe40000000000 */
[----:B------:R-:W-:Y:S01]  /*83a0*/  SEL R30, R0, RZ, P1 ;  /* 0x000000ff001e7207 */ /* 0x000fe20000800000 */
[----:B------:R-:W-:Y:S08]  /*83b0*/  @P2 BRA `(.L_x_117) ;  /* 0xffffffc800d42947 */ /* 0x000ff0000383ffff */
[----:B------:R-:W-:-:S09]  /*83c0*/  UISETP.NE.AND UP0, UPT, UR50, URZ, UPT ;  /* 0x000000ff3200728c */ /* 0x000fd2000bf05270 */
[----:B------:R-:W-:Y:S05]  /*83d0*/  BRA.U !UP0, `(.L_x_118) ;  /* 0x0000000108487547 */ /* 0x000fea000b800000 */
[----:B------:R-:W1:Y:S02]  /*83e0*/  LDCU.64 UR4, c[0x0][0xa90] ;  /* 0x00015200ff0477ac */ /* 0x000e640008000a00 */
[----:B-1----:R-:W-:-:S04]  /*83f0*/  UISETP.NE.U32.AND UP0, UPT, UR4, URZ, UPT ;  /* 0x000000ff0400728c */ /* 0x002fc8000bf05070 */
[----:B------:R-:W-:-:S09]  /*8400*/  UISETP.NE.AND.EX UP0, UPT, UR5, URZ, UPT, UP0 ;  /* 0x000000ff0500728c */ /* 0x000fd2000bf05300 */
[----:B------:R-:W-:Y:S05]  /*8410*/  BRA.U UP0, `(.L_x_119) ;  /* 0x00000001000c7547 */ /* 0x000fea000b800000 */
[----:B------:R-:W-:-:S13]  /*8420*/  FSETP.NEU.AND P0, PT, R35, RZ, PT ;  /* 0x000000ff2300720b */ /* 0x000fda0003f0d000 */
[----:B------:R-:W-:Y:S05]  /*8430*/  @!P0 EXIT ;  /* 0x000000000000894d */ /* 0x000fea0003800000 */
[----:B------:R-:W-:Y:S05]  /*8440*/  BRA `(.L_x_118) ;  /* 0x00000000002c7947 */ /* 0x000fea0003800000 */
.L_x_119:
[----:B------:R-:W-:Y:S01]  /*8450*/  ISETP.NE.AND P0, PT, R75, RZ, PT ;  /* 0x000000ff4b00720c */ /* 0x000fe20003f05270 */
[----:B------:R-:W-:-:S12]  /*8460*/  BSSY.RECONVERGENT B0, `(.L_x_118) ;  /* 0x0000009000007945 */ /* 0x000fd80003800200 */
[----:B------:R-:W-:Y:S05]  /*8470*/  @P0 BRA `(.L_x_120) ;  /* 0x0000000000140947 */ /* 0x000fea0003800000 */
[----:B------:R-:W1:Y:S02]  /*8480*/  LDCU.64 UR4, c[0x0][0xa88] ;  /* 0x00015100ff0477ac */ /* 0x000e640008000a00 */
[----:B-1----:R-:W-:-:S04]  /*8490*/  ISETP.NE.U32.AND P0, PT, RZ, UR4, PT ;  /* 0x00000004ff007c0c */ /* 0x002fc8000bf05070 */
[----:B------:R-:W-:-:S13]  /*84a0*/  ISETP.NE.AND.EX P0, PT, RZ, UR5, PT, P0 ;  /* 0x00000005ff007c0c */ /* 0x000fda000bf05300 */
[----:B------:R-:W-:Y:S05]  /*84b0*/  @!P0 EXIT ;  /* 0x000000000000894d */ /* 0x000fea0003800000 */
[----:B------:R-:W-:Y:S05]  /*84c0*/  BRA `(.L_x_121) ;  /* 0x0000000000087947 */ /* 0x000fea0003800000 */
.L_x_120:
[----:B------:R-:W-:-:S13]  /*84d0*/  FSETP.NEU.AND P0, PT, R35, RZ, PT ;  /* 0x000000ff2300720b */ /* 0x000fda0003f0d000 */
[----:B------:R-:W-:Y:S05]  /*84e0*/  @!P0 EXIT ;  /* 0x000000000000894d */ /* 0x000fea0003800000 */
.L_x_121:
[----:B------:R-:W-:Y:S05]  /*84f0*/  BSYNC.RECONVERGENT B0 ;  /* 0x0000000000007941 */ /* 0x000fea0003800200 */
.L_x_118:
[----:B------:R-:W-:Y:S01]  /*8500*/  ULEA UR4, UR51, UR48, 0x3 ;  /* 0x0000003033047291 */ /* 0x000fe2000f8e18ff */
[----:B------:R-:W-:-:S04]  /*8510*/  DEPBAR.LE SB0, 0x0 ;  /* 0x000080000000791a */ /* 0x000fc80000000000 */
[----:B------:R-:W-:-:S04]  /*8520*/  UIADD3 UR4, UPT, UPT, UR4, 0x70, URZ ;  /* 0x0000007004047890 */ /* 0x000fc8000fffe0ff */
[----:B------:R-:W-:-:S09]  /*8530*/  UPRMT UR4, UR37, 0x654, UR4 ;  /* 0x0000065425047896 */ /* 0x000fd20008000004 */
[----:B------:R-:W-:Y:S01]  /*8540*/  SYNCS.ARRIVE.TRANS64.RED.A1T0 RZ, [UR4], RZ ;  /* 0x000000ffffff79a7 */ /* 0x000fe20008100404 */
[----:B------:R-:W-:Y:S05]  /*8550*/  EXIT ;  /* 0x000000000000794d */ /* 0x000fea0003800000 */
.L_x_19:
[----:B----4-:R4:W1:Y:S02]  /*8560*/  SYNCS.PHASECHK.TRANS64.TRYWAIT P0, [R4+URZ+0xf0], R5 ;  /* 0x0000f005040075a7 */ /* 0x01086400080011ff */
[----:B-1----:R-:W-:Y:S05]  /*8570*/  @!P0 NANOSLEEP.SYNCS 0x989680 ;  /* 0x009896800000895d */ /* 0x002fea0003900000 */
[----:B------:R-:W1:Y:S02]  /*8580*/  @!P0 SYNCS.PHASECHK.TRANS64 P0, [R4+URZ+0xf0], R5 ;  /* 0x0000f005040085a7 */ /* 0x000e6400080010ff */
[----:B-1----:R-:W-:Y:S05]  /*8590*/  @!P0 BRA `(.L_x_19) ;  /* 0xfffffffc00f08947 */ /* 0x002fea000383ffff */
[----:B------:R-:W-:Y:S05]  /*85a0*/  BRA `(.L_x_122) ;  /* 0xffffff9000047947 */ /* 0x000fea000383ffff */
.L_x_22:
[----:B------:R-:W-:-:S07]  /*85b0*/  MOV R4, UR33 ;  /* 0x0000002100047c02 */ /* 0x000fce0008000f00 */
.L_x_123:
[----:B-1----:R1:W2:Y:S02]  /*85c0*/  SYNCS.PHASECHK.TRANS64.TRYWAIT P0, [R4+URZ+0x28], R7 ;  /* 0x00002807040075a7 */ /* 0x0022a400080011ff */
[----:B--2---:R-:W-:Y:S05]  /*85d0*/  @!P0 NANOSLEEP.SYNCS 0x989680 ;  /* 0x009896800000895d */ /* 0x004fea0003900000 */
[----:B------:R-:W2:Y:S02]  /*85e0*/  @!P0 SYNCS.PHASECHK.TRANS64 P0, [R4+URZ+0x28], R7 ;  /* 0x00002807040085a7 */ /* 0x000ea400080010ff */
[----:B--2---:R-:W-:Y:S05]  /*85f0*/  @!P0 BRA `(.L_x_123) ;  /* 0xfffffffc00f08947 */ /* 0x004fea000383ffff */
[----:B------:R-:W-:Y:S05]  /*8600*/  BRA `(.L_x_21) ;  /* 0xffffff9000647947 */ /* 0x000fea000383ffff */
.L_x_24:
[----:B-1----:R1:W2:Y:S02]  /*8610*/  SYNCS.PHASECHK.TRANS64.TRYWAIT P0, [R8+URZ+0xa0], R5 ;  /* 0x0000a005080075a7 */ /* 0x0022a400080011ff */
[----:B--2---:R-:W-:Y:S05]  /*8620*/  @!P0 NANOSLEEP.SYNCS 0x989680 ;  /* 0x009896800000895d */ /* 0x004fea0003900000 */
[----:B------:R-:W2:Y:S02]  /*8630*/  @!P0 SYNCS.PHASECHK.TRANS64 P0, [R8+URZ+0xa0], R5 ;  /* 0x0000a005080085a7 */ /* 0x000ea400080010ff */
[----:B--2---:R-:W-:Y:S05]  /*8640*/  @!P0 BRA `(.L_x_24) ;  /* 0xfffffffc00f08947 */ /* 0x004fea000383ffff */
[----:B------:R-:W-:Y:S05]  /*8650*/  BRA `(.L_x_124) ;  /* 0xffffff9000f87947 */ /* 0x000fea000383ffff */
.L_x_28:
[----:B------:R-:W-:-:S07]  /*8660*/  MOV R0, UR4 ;  /* 0x0000000400007c02 */ /* 0x000fce0008000f00 */
.L_x_125:
[----:B-1----:R1:W2:Y:S02]  /*8670*/  SYNCS.PHASECHK.TRANS64.TRYWAIT P0, [R0+URZ], R3 ;  /* 0x00000003000075a7 */ /* 0x0022a400080011ff */
[----:B--2---:R-:W-:Y:S05]  /*8680*/  @!P0 NANOSLEEP.SYNCS 0x989680 ;  /* 0x009896800000895d */ /* 0x004fea0003900000 */
[----:B------:R-:W2:Y:S02]  /*8690*/  @!P0 SYNCS.PHASECHK.TRANS64 P0, [R0+URZ], R3 ;  /* 0x00000003000085a7 */ /* 0x000ea400080010ff */
[----:B--2---:R-:W-:Y:S05]  /*86a0*/  @!P0 BRA `(.L_x_125) ;  /* 0xfffffffc00f08947 */ /* 0x004fea000383ffff */
[----:B------:R-:W-:Y:S05]  /*86b0*/  BRA `(.L_x_126) ;  /* 0xffffff98006c7947 */ /* 0x000fea000383ffff */
.L_x_29:
[----:B------:R-:W-:-:S07]  /*86c0*/  MOV R0, UR4 ;  /* 0x0000000400007c02 */ /* 0x000fce0008000f00 */
.L_x_127:
[----:B-1----:R1:W2:Y:S02]  /*86d0*/  SYNCS.PHASECHK.TRANS64.TRYWAIT P0, [R0+URZ], R3 ;  /* 0x00000003000075a7 */ /* 0x0022a400080011ff */
[----:B--2---:R-:W-:Y:S05]  /*86e0*/  @!P0 NANOSLEEP.SYNCS 0x989680 ;  /* 0x009896800000895d */ /* 0x004fea0003900000 */
[----:B------:R-:W2:Y:S02]  /*86f0*/  @!P0 SYNCS.PHASECHK.TRANS64 P0, [R0+URZ], R3 ;  /* 0x00000003000085a7 */ /* 0x000ea400080010ff */
[----:B--2---:R-:W-:Y:S05]  /*8700*/  @!P0 BRA `(.L_x_127) ;  /* 0xfffffffc00f08947 */ /* 0x004fea000383ffff */
[----:B------:R-:W-:Y:S05]  /*8710*/  BRA `(.L_x_128) ;  /* 0xffffff9800787947 */ /* 0x000fea000383ffff */
.L_x_30:
[----:B------:R-:W-:-:S07]  /*8720*/  MOV R0, UR4 ;  /* 0x0000000400007c02 */ /* 0x000fce0008000f00 */
.L_x_129:
[----:B-1----:R1:W2:Y:S02]  /*8730*/  SYNCS.PHASECHK.TRANS64.TRYWAIT P0, [R0+URZ], R3 ;  /* 0x00000003000075a7 */ /* 0x0022a400080011ff */
[----:B--2---:R-:W-:Y:S05]  /*8740*/  @!P0 NANOSLEEP.SYNCS 0x989680 ;  /* 0x009896800000895d */ /* 0x004fea0003900000 */
[----:B------:R-:W2:Y:S02]  /*8750*/  @!P0 SYNCS.PHASECHK.TRANS64 P0, [R0+URZ], R3 ;  /* 0x00000003000085a7 */ /* 0x000ea400080010ff */
[----:B--2---:R-:W-:Y:S05]  /*8760*/  @!P0 BRA `(.L_x_129) ;  /* 0xfffffffc00f08947 */ /* 0x004fea000383ffff */
[----:B------:R-:W-:Y:S05]  /*8770*/  BRA `(.L_x_130) ;  /* 0xffffff9800847947 */ /* 0x000fea000383ffff */
.L_x_31:
[----:B------:R-:W-:-:S07]  /*8780*/  MOV R0, UR4 ;  /* 0x0000000400007c02 */ /* 0x000fce0008000f00 */
.L_x_131:
[----:B-1----:R1:W2:Y:S02]  /*8790*/  SYNCS.PHASECHK.TRANS64.TRYWAIT P0, [R0+URZ], R3 ;  /* 0x00000003000075a7 */ /* 0x0022a400080011ff */
[----:B--2---:R-:W-:Y:S05]  /*87a0*/  @!P0 NANOSLEEP.SYNCS 0x989680 ;  /* 0x009896800000895d */ /* 0x004fea0003900000 */
[----:B------:R-:W2:Y:S02]  /*87b0*/  @!P0 SYNCS.PHASECHK.TRANS64 P0, [R0+URZ], R3 ;  /* 0x00000003000085a7 */ /* 0x000ea400080010ff */
[----:B--2---:R-:W-:Y:S05]  /*87c0*/  @!P0 BRA `(.L_x_131) ;  /* 0xfffffffc00f08947 */ /* 0x004fea000383ffff */
[----:B------:R-:W-:Y:S05]  /*87d0*/  BRA `(.L_x_132) ;  /* 0xffffff9800907947 */ /* 0x000fea000383ffff */
.L_x_34:
[----:B-1----:R1:W2:Y:S02]  /*87e0*/  SYNCS.PHASECHK.TRANS64.TRYWAIT P0, [R0+URZ+0xe0], R9 ;  /* 0x0000e009000075a7 */ /* 0x0022a400080011ff */
[----:B--2---:R-:W-:Y:S05]  /*87f0*/  @!P0 NANOSLEEP.SYNCS 0x989680 ;  /* 0x009896800000895d */ /* 0x004fea0003900000 */
[----:B------:R-:W2:Y:S02]  /*8800*/  @!P0 SYNCS.PHASECHK.TRANS64 P0, [R0+URZ+0xe0], R9 ;  /* 0x0000e009000085a7 */ /* 0x000ea400080010ff */
[----:B--2---:R-:W-:Y:S05]  /*8810*/  @!P0 BRA `(.L_x_34) ;  /* 0xfffffffc00f08947 */ /* 0x004fea000383ffff */
[----:B------:R-:W-:Y:S05]  /*8820*/  BRA `(.L_x_133) ;  /* 0xffffff9800f07947 */ /* 0x000fea000383ffff */
.L_x_35:
[----:B------:R-:W-:-:S07]  /*8830*/  MOV R0, UR5 ;  /* 0x0000000500007c02 */ /* 0x000fce0008000f00 */
.L_x_134:
[----:B-1----:R1:W2:Y:S02]  /*8840*/  SYNCS.PHASECHK.TRANS64.TRYWAIT P0, [R0+URZ+0xb0], R11 ;  /* 0x0000b00b000075a7 */ /* 0x0022a400080011ff */
[----:B--2---:R-:W-:Y:S05]  /*8850*/  @!P0 NANOSLEEP.SYNCS 0x989680 ;  /* 0x009896800000895d */ /* 0x004fea0003900000 */
[----:B------:R-:W2:Y:S02]  /*8860*/  @!P0 SYNCS.PHASECHK.TRANS64 P0, [R0+URZ+0xb0], R11 ;  /* 0x0000b00b000085a7 */ /* 0x000ea400080010ff */
[----:B--2---:R-:W-:Y:S05]  /*8870*/  @!P0 BRA `(.L_x_134) ;  /* 0xfffffffc00f08947 */ /* 0x004fea000383ffff */
[----:B------:R-:W-:Y:S05]  /*8880*/  BRA `(.L_x_135) ;  /* 0xffffff9c00007947 */ /* 0x000fea000383ffff */
.L_x_36:
[----:B-1----:R1:W2:Y:S02]  /*8890*/  SYNCS.PHASECHK.TRANS64.TRYWAIT P1, [R0+URZ+0xa0], R9 ;  /* 0x0000a009000075a7 */ /* 0x0022a400080211ff */
[----:B--2---:R-:W-:Y:S05]  /*88a0*/  @!P1 NANOSLEEP.SYNCS 0x989680 ;  /* 0x009896800000995d */ /* 0x004fea0003900000 */
[----:B------:R-:W2:Y:S02]  /*88b0*/  @!P1 SYNCS.PHASECHK.TRANS64 P1, [R0+URZ+0xa0], R9 ;  /* 0x0000a009000095a7 */ /* 0x000ea400080210ff */
[----:B--2---:R-:W-:Y:S05]  /*88c0*/  @!P1 BRA `(.L_x_36) ;  /* 0xfffffffc00f09947 */ /* 0x004fea000383ffff */
[----:B------:R-:W-:Y:S05]  /*88d0*/  BRA `(.L_x_136) ;  /* 0xffffff9c00307947 */ /* 0x000fea000383ffff */
.L_x_39:
[----:B------:R-:W-:-:S07]  /*88e0*/  MOV R0, UR5 ;  /* 0x0000000500007c02 */ /* 0x000fce0008000f00 */
.L_x_137:
[----:B-1----:R1:W2:Y:S02]  /*88f0*/  SYNCS.PHASECHK.TRANS64.TRYWAIT P0, [R0+URZ+0xb0], R3 ;  /* 0x0000b003000075a7 */ /* 0x0022a400080011ff */
[----:B--2---:R-:W-:Y:S05]  /*8900*/  @!P0 NANOSLEEP.SYNCS 0x989680 ;  /* 0x009896800000895d */ /* 0x004fea0003900000 */
[----:B------:R-:W2:Y:S02]  /*8910*/  @!P0 SYNCS.PHASECHK.TRANS64 P0, [R0+URZ+0xb0], R3 ;  /* 0x0000b003000085a7 */ /* 0x000ea400080010ff */
[----:B--2---:R-:W-:Y:S05]  /*8920*/  @!P0 BRA `(.L_x_137) ;  /* 0xfffffffc00f08947 */ /* 0x004fea000383ffff */
[----:B------:R-:W-:Y:S05]  /*8930*/  BRA `(.L_x_38) ;  /* 0xffffff9c00847947 */ /* 0x000fea000383ffff */
.L_x_46:
[----:B-1----:R1:W2:Y:S02]  /*8940*/  SYNCS.PHASECHK.TRANS64.TRYWAIT P1, [R0+URZ+0xa0], R5 ;  /* 0x0000a005000075a7 */ /* 0x0022a400080211ff */
[----:B--2---:R-:W-:Y:S05]  /*8950*/  @!P1 NANOSLEEP.SYNCS 0x989680 ;  /* 0x009896800000995d */ /* 0x004fea0003900000 */
[----:B------:R-:W2:Y:S02]  /*8960*/  @!P1 SYNCS.PHASECHK.TRANS64 P1, [R0+URZ+0xa0], R5 ;  /* 0x0000a005000095a7 */ /* 0x000ea400080210ff */
[----:B--2---:R-:W-:Y:S05]  /*8970*/  @!P1 BRA `(.L_x_46) ;  /* 0xfffffffc00f09947 */ /* 0x004fea000383ffff */
[----:B------:R-:W-:Y:S05]  /*8980*/  BRA `(.L_x_138) ;  /* 0xffffffa400287947 */ /* 0x000fea000383ffff */
.L_x_47:
[----:B------:R-:W-:-:S07]  /*8990*/  MOV R3, UR6 ;  /* 0x0000000600037c02 */ /* 0x000fce0008000f00 */
.L_x_139:
[----:B-1----:R1:W2:Y:S02]  /*89a0*/  SYNCS.PHASECHK.TRANS64.TRYWAIT P0, [R3+URZ+0xd0], R0 ;  /* 0x0000d000030075a7 */ /* 0x0022a400080011ff */
[----:B--2---:R-:W-:Y:S05]  /*89b0*/  @!P0 NANOSLEEP.SYNCS 0x989680 ;  /* 0x009896800000895d */ /* 0x004fea0003900000 */
[----:B------:R-:W2:Y:S02]  /*89c0*/  @!P0 SYNCS.PHASECHK.TRANS64 P0, [R3+URZ+0xd0], R0 ;  /* 0x0000d000030085a7 */ /* 0x000ea400080010ff */
[----:B--2---:R-:W-:Y:S05]  /*89d0*/  @!P0 BRA `(.L_x_139) ;  /* 0xfffffffc00f08947 */ /* 0x004fea000383ffff */
[----:B------:R-:W-:Y:S05]  /*89e0*/  BRA `(.L_x_140) ;  /* 0xffffffa400607947 */ /* 0x000fea000383ffff */
.L_x_50:
[----:B------:R-:W-:Y:S07]  /*89f0*/  MOV R0, UR5 ;  /* 0x0000000500007c02 */ /* 0x000fee0008000f00 */
.L_x_141:
[----:B-1----:R1:W2:Y:S02]  /*8a00*/  SYNCS.PHASECHK.TRANS64.TRYWAIT P0, [R0+URZ], R3 ;  /* 0x00000003000075a7 */ /* 0x0022a400080011ff */
[----:B--2---:R-:W-:Y:S05]  /*8a10*/  @!P0 NANOSLEEP.SYNCS 0x989680 ;  /* 0x009896800000895d */ /* 0x004fea0003900000 */
[----:B------:R-:W2:Y:S02]  /*8a20*/  @!P0 SYNCS.PHASECHK.TRANS64 P0, [R0+URZ], R3 ;  /* 0x00000003000085a7 */ /* 0x000ea400080010ff */
[----:B--2---:R-:W-:Y:S05]  /*8a30*/  @!P0 BRA `(.L_x_141) ;  /* 0xfffffffc00f08947 */ /* 0x004fea000383ffff */
[----:B------:R-:W-:Y:S05]  /*8a40*/  BRA `(.L_x_49) ;  /* 0xffffffa4007c7947 */ /* 0x000fea000383ffff */
.L_x_53:
[----:B------:R-:W-:-:S07]  /*8a50*/  MOV R0, UR6 ;  /* 0x0000000600007c02 */ /* 0x000fce0008000f00 */
.L_x_142:
[----:B-1----:R1:W2:Y:S02]  /*8a60*/  SYNCS.PHASECHK.TRANS64.TRYWAIT P0, [R0+URZ], R3 ;  /* 0x00000003000075a7 */ /* 0x0022a400080011ff */
[----:B--2---:R-:W-:Y:S05]  /*8a70*/  @!P0 NANOSLEEP.SYNCS 0x989680 ;  /* 0x009896800000895d */ /* 0x004fea0003900000 */
[----:B------:R-:W2:Y:S02]  /*8a80*/  @!P0 SYNCS.PHASECHK.TRANS64 P0, [R0+URZ], R3 ;  /* 0x00000003000085a7 */ /* 0x000ea400080010ff */
[----:B--2---:R-:W-:Y:S05]  /*8a90*/  @!P0 BRA `(.L_x_142) ;  /* 0xfffffffc00f08947 */ /* 0x004fea000383ffff */
[----:B------:R-:W-:Y:S05]  /*8aa0*/  BRA `(.L_x_143) ;  /* 0xffffffa800687947 */ /* 0x000fea000383ffff */
.L_x_54:
[----:B------:R-:W-:-:S07]  /*8ab0*/  MOV R0, UR7 ;  /* 0x0000000700007c02 */ /* 0x000fce0008000f00 */
.L_x_144:
[----:B-1----:R1:W2:Y:S02]  /*8ac0*/  SYNCS.PHASECHK.TRANS64.TRYWAIT P0, [R0+URZ], R3 ;  /* 0x00000003000075a7 */ /* 0x0022a400080011ff */
[----:B--2---:R-:W-:Y:S05]  /*8ad0*/  @!P0 NANOSLEEP.SYNCS 0x989680 ;  /* 0x009896800000895d */ /* 0x004fea0003900000 */
[----:B------:R-:W2:Y:S02]  /*8ae0*/  @!P0 SYNCS.PHASECHK.TRANS64 P0, [R0+URZ], R3 ;  /* 0x00000003000085a7 */ /* 0x000ea400080010ff */
[----:B--2---:R-:W-:Y:S05]  /*8af0*/  @!P0 BRA `(.L_x_144) ;  /* 0xfffffffc00f08947 */ /* 0x004fea000383ffff */
[----:B------:R-:W-:Y:S05]  /*8b00*/  BRA `(.L_x_145) ;  /* 0xffffffa800747947 */ /* 0x000fea000383ffff */
.L_x_59:
[----:B--2---:R2:W4:Y:S02]  /*8b10*/  SYNCS.PHASECHK.TRANS64.TRYWAIT P0, [R0+URZ+0xa0], R3 ;  /* 0x0000a003000075a7 */ /* 0x00452400080011ff */
[----:B----4-:R-:W-:Y:S05]  /*8b20*/  @!P0 NANOSLEEP.SYNCS 0x989680 ;  /* 0x009896800000895d */ /* 0x010fea0003900000 */
[----:B------:R-:W4:Y:S02]  /*8b30*/  @!P0 SYNCS.PHASECHK.TRANS64 P0, [R0+URZ+0xa0], R3 ;  /* 0x0000a003000085a7 */ /* 0x000f2400080010ff */
[----:B----4-:R-:W-:Y:S05]  /*8b40*/  @!P0 BRA `(.L_x_59) ;  /* 0xfffffffc00f08947 */ /* 0x010fea000383ffff */
[----:B------:R-:W-:Y:S05]  /*8b50*/  BRA `(.L_x_146) ;  /* 0xffffffac00747947 */ /* 0x000fea000383ffff */
.L_x_62:
[----:B------:R-:W-:Y:S07]  /*8b60*/  MOV R0, UR4 ;  /* 0x0000000400007c02 */ /* 0x000fee0008000f00 */
.L_x_147:
[----:B--2---:R2:W3:Y:S02]  /*8b70*/  SYNCS.PHASECHK.TRANS64.TRYWAIT P0, [R0+URZ+0x98], R3 ;  /* 0x00009803000075a7 */ /* 0x0044e400080011ff */
[----:B---3--:R-:W-:Y:S05]  /*8b80*/  @!P0 NANOSLEEP.SYNCS 0x989680 ;  /* 0x009896800000895d */ /* 0x008fea0003900000 */
[----:B------:R-:W3:Y:S02]  /*8b90*/  @!P0 SYNCS.PHASECHK.TRANS64 P0, [R0+URZ+0x98], R3 ;  /* 0x00009803000085a7 */ /* 0x000ee400080010ff */
[----:B---3--:R-:W-:Y:S05]  /*8ba0*/  @!P0 BRA `(.L_x_147) ;  /* 0xfffffffc00f08947 */ /* 0x008fea000383ffff */
[----:B------:R-:W-:Y:S05]  /*8bb0*/  BRA `(.L_x_61) ;  /* 0xffffffb000547947 */ /* 0x000fea000383ffff */
.L_x_65:
[----:B------:R-:W-:Y:S07]  /*8bc0*/  MOV R0, UR4 ;  /* 0x0000000400007c02 */ /* 0x000fee0008000f00 */
.L_x_148:
[----:B-1----:R1:W2:Y:S02]  /*8bd0*/  SYNCS.PHASECHK.TRANS64.TRYWAIT P0, [R0+URZ+0x70], R11 ;  /* 0x0000700b000075a7 */ /* 0x0022a400080011ff */
[----:B--2---:R-:W-:Y:S05]  /*8be0*/  @!P0 NANOSLEEP.SYNCS 0x989680 ;  /* 0x009896800000895d */ /* 0x004fea0003900000 */
[----:B------:R-:W2:Y:S02]  /*8bf0*/  @!P0 SYNCS.PHASECHK.TRANS64 P0, [R0+URZ+0x70], R11 ;  /* 0x0000700b000085a7 */ /* 0x000ea400080010ff */
[----:B--2---:R-:W-:Y:S05]  /*8c00*/  @!P0 BRA `(.L_x_148) ;  /* 0xfffffffc00f08947 */ /* 0x004fea000383ffff */
[----:B------:R-:W-:Y:S05]  /*8c10*/  BRA `(.L_x_149) ;  /* 0xffffffb000cc7947 */ /* 0x000fea000383ffff */
.L_x_66:
[----:B------:R-:W-:Y:S07]  /*8c20*/  MOV R0, UR4 ;  /* 0x0000000400007c02 */ /* 0x000fee0008000f00 */
.L_x_150:
[----:B-1----:R1:W2:Y:S02]  /*8c30*/  SYNCS.PHASECHK.TRANS64.TRYWAIT P0, [R0+URZ+0x78], R11 ;  /* 0x0000780b000075a7 */ /* 0x0022a400080011ff */
[----:B--2---:R-:W-:Y:S05]  /*8c40*/  @!P0 NANOSLEEP.SYNCS 0x989680 ;  /* 0x009896800000895d */ /* 0x004fea0003900000 */
[----:B------:R-:W2:Y:S02]  /*8c50*/  @!P0 SYNCS.PHASECHK.TRANS64 P0, [R0+URZ+0x78], R11 ;  /* 0x0000780b000085a7 */ /* 0x000ea400080010ff */
[----:B--2---:R-:W-:Y:S05]  /*8c60*/  @!P0 BRA `(.L_x_150) ;  /* 0xfffffffc00f08947 */ /* 0x004fea000383ffff */
[----:B------:R-:W-:Y:S05]  /*8c70*/  BRA `(.L_x_151) ;  /* 0xffffffb4005c7947 */ /* 0x000fea000383ffff */
.L_x_67:
[----:B------:R-:W-:Y:S07]  /*8c80*/  MOV R0, UR4 ;  /* 0x0000000400007c02 */ /* 0x000fee0008000f00 */
.L_x_152:
[----:B-1----:R1:W2:Y:S02]  /*8c90*/  SYNCS.PHASECHK.TRANS64.TRYWAIT P0, [R0+URZ+0x80], R11 ;  /* 0x0000800b000075a7 */ /* 0x0022a400080011ff */
[----:B--2---:R-:W-:Y:S05]  /*8ca0*/  @!P0 NANOSLEEP.SYNCS 0x989680 ;  /* 0x009896800000895d */ /* 0x004fea0003900000 */
[----:B------:R-:W2:Y:S02]  /*8cb0*/  @!P0 SYNCS.PHASECHK.TRANS64 P0, [R0+URZ+0x80], R11 ;  /* 0x0000800b000085a7 */ /* 0x000ea400080010ff */
[----:B--2---:R-:W-:Y:S05]  /*8cc0*/  @!P0 BRA `(.L_x_152) ;  /* 0xfffffffc00f08947 */ /* 0x004fea000383ffff */
[----:B------:R-:W-:Y:S05]  /*8cd0*/  BRA `(.L_x_153) ;  /* 0xffffffb400f47947 */ /* 0x000fea000383ffff */
.L_x_68:
[----:B------:R-:W-:Y:S07]  /*8ce0*/  MOV R0, UR4 ;  /* 0x0000000400007c02 */ /* 0x000fee0008000f00 */
.L_x_154:
[----:B-1----:R1:W2:Y:S02]  /*8cf0*/  SYNCS.PHASECHK.TRANS64.TRYWAIT P0, [R0+URZ+0x88], R11 ;  /* 0x0000880b000075a7 */ /* 0x0022a400080011ff */
[----:B--2---:R-:W-:Y:S05]  /*8d00*/  @!P0 NANOSLEEP.SYNCS 0x989680 ;  /* 0x009896800000895d */ /* 0x004fea0003900000 */
[----:B------:R-:W2:Y:S02]  /*8d10*/  @!P0 SYNCS.PHASECHK.TRANS64 P0, [R0+URZ+0x88], R11 ;  /* 0x0000880b000085a7 */ /* 0x000ea400080010ff */
[----:B--2---:R-:W-:Y:S05]  /*8d20*/  @!P0 BRA `(.L_x_154) ;  /* 0xfffffffc00f08947 */ /* 0x004fea000383ffff */
[----:B------:R-:W-:Y:S05]  /*8d30*/  BRA `(.L_x_155) ;  /* 0xffffffb800cc7947 */ /* 0x000fea000383ffff */
.L_x_70:
[----:B------:R-:W-:-:S07]  /*8d40*/  MOV R0, UR4 ;  /* 0x0000000400007c02 */ /* 0x000fce0008000f00 */
.L_x_156:
[----:B-1----:R1:W2:Y:S02]  /*8d50*/  SYNCS.PHASECHK.TRANS64.TRYWAIT P0, [R0+URZ+0x70], R3 ;  /* 0x00007003000075a7 */ /* 0x0022a400080011ff */
[----:B--2---:R-:W-:Y:S05]  /*8d60*/  @!P0 NANOSLEEP.SYNCS 0x989680 ;  /* 0x009896800000895d */ /* 0x004fea0003900000 */
[----:B------:R-:W2:Y:S02]  /*8d70*/  @!P0 SYNCS.PHASECHK.TRANS64 P0, [R0+URZ+0x70], R3 ;  /* 0x00007003000085a7 */ /* 0x000ea400080010ff */
[----:B--2---:R-:W-:Y:S05]  /*8d80*/  @!P0 BRA `(.L_x_156) ;  /* 0xfffffffc00f08947 */ /* 0x004fea000383ffff */
[----:B------:R-:W-:Y:S05]  /*8d90*/  BRA `(.L_x_157) ;  /* 0xffffffbc00907947 */ /* 0x000fea000383ffff */
.L_x_71:
[----:B-1----:R-:W-:-:S07]  /*8da0*/  MOV R0, UR4 ;  /* 0x0000000400007c02 */ /* 0x002fce0008000f00 */
.L_x_158:
[----:B-1----:R1:W2:Y:S02]  /*8db0*/  SYNCS.PHASECHK.TRANS64.TRYWAIT P0, [R0+URZ+0x78], R3 ;  /* 0x00007803000075a7 */ /* 0x0022a400080011ff */
[----:B--2---:R-:W-:Y:S05]  /*8dc0*/  @!P0 NANOSLEEP.SYNCS 0x989680 ;  /* 0x009896800000895d */ /* 0x004fea0003900000 */
[----:B------:R-:W2:Y:S02]  /*8dd0*/  @!P0 SYNCS.PHASECHK.TRANS64 P0, [R0+URZ+0x78], R3 ;  /* 0x00007803000085a7 */ /* 0x000ea400080010ff */
[----:B--2---:R-:W-:Y:S05]  /*8de0*/  @!P0 BRA `(.L_x_158) ;  /* 0xfffffffc00f08947 */ /* 0x004fea000383ffff */
[----:B------:R-:W-:Y:S05]  /*8df0*/  BRA `(.L_x_159) ;  /* 0xffffffbc00807947 */ /* 0x000fea000383ffff */
.L_x_72:
[----:B-1----:R-:W-:-:S07]  /*8e00*/  MOV R0, UR4 ;  /* 0x0000000400007c02 */ /* 0x002fce0008000f00 */
.L_x_160:
[----:B-1----:R1:W2:Y:S02]  /*8e10*/  SYNCS.PHASECHK.TRANS64.TRYWAIT P0, [R0+URZ+0x80], R3 ;  /* 0x00008003000075a7 */ /* 0x0022a400080011ff */
[----:B--2---:R-:W-:Y:S05]  /*8e20*/  @!P0 NANOSLEEP.SYNCS 0x989680 ;  /* 0x009896800000895d */ /* 0x004fea0003900000 */
[----:B------:R-:W2:Y:S02]  /*8e30*/  @!P0 SYNCS.PHASECHK.TRANS64 P0, [R0+URZ+0x80], R3 ;  /* 0x00008003000085a7 */ /* 0x000ea400080010ff */
[----:B--2---:R-:W-:Y:S05]  /*8e40*/  @!P0 BRA `(.L_x_160) ;  /* 0xfffffffc00f08947 */ /* 0x004fea000383ffff */
[----:B------:R-:W-:Y:S05]  /*8e50*/  BRA `(.L_x_161) ;  /* 0xffffffbc00707947 */ /* 0x000fea000383ffff */
.L_x_74:
[----:B--2---:R2:W4:Y:S02]  /*8e60*/  SYNCS.PHASECHK.TRANS64.TRYWAIT P0, [R0+URZ+0xa0], R3 ;  /* 0x0000a003000075a7 */ /* 0x00452400080011ff */
[----:B----4-:R-:W-:Y:S05]  /*8e70*/  @!P0 NANOSLEEP.SYNCS 0x989680 ;  /* 0x009896800000895d */ /* 0x010fea0003900000 */
[----:B------:R-:W4:Y:S02]  /*8e80*/  @!P0 SYNCS.PHASECHK.TRANS64 P0, [R0+URZ+0xa0], R3 ;  /* 0x0000a003000085a7 */ /* 0x000f2400080010ff */
[----:B----4-:R-:W-:Y:S05]  /*8e90*/  @!P0 BRA `(.L_x_74) ;  /* 0xfffffffc00f08947 */ /* 0x010fea000383ffff */
[----:B------:R-:W-:Y:S05]  /*8ea0*/  BRA `(.L_x_162) ;  /* 0xffffffc0002c7947 */ /* 0x000fea000383ffff */
.L_x_85:
[----:B-1----:R-:W-:Y:S04]  /*8eb0*/  MOV R3, UR48 ;  /* 0x0000003000037c02 */ /* 0x002fe80008000f00 */
[----:B------:R1:W3:Y:S03]  /*8ec0*/  SYNCS.PHASECHK.TRANS64.TRYWAIT P1, [R3+URZ+0x50], R4 ;  /* 0x00005004030075a7 */ /* 0x0002e600080211ff */
[----:B---3--:R-:W-:Y:S05]  /*8ed0*/  @!P1 NANOSLEEP.SYNCS 0x989680 ;  /* 0x009896800000995d */ /* 0x008fea0003900000 */
[----:B------:R-:W3:Y:S02]  /*8ee0*/  @!P1 SYNCS.PHASECHK.TRANS64 P1, [R3+URZ+0x50], R4 ;  /* 0x00005004030095a7 */ /* 0x000ee400080210ff */
[----:B---3--:R-:W-:Y:S05]  /*8ef0*/  @!P1 BRA `(.L_x_85) ;  /* 0xfffffffc00ec9947 */ /* 0x008fea000383ffff */
[----:B------:R-:W-:Y:S05]  /*8f00*/  BRA `(.L_x_84) ;  /* 0xffffffcc003c7947 */ /* 0x000fea000383ffff */
.L_x_87:
[----:B-1----:R1:W4:Y:S02]  /*8f10*/  SYNCS.PHASECHK.TRANS64.TRYWAIT P0, [R79+URZ+0xc0], R0 ;  /* 0x0000c0004f0075a7 */ /* 0x00232400080011ff */
[----:B----4-:R-:W-:Y:S05]  /*8f20*/  @!P0 NANOSLEEP.SYNCS 0x989680 ;  /* 0x009896800000895d */ /* 0x010fea0003900000 */
[----:B------:R-:W4:Y:S02]  /*8f30*/  @!P0 SYNCS.PHASECHK.TRANS64 P0, [R79+URZ+0xc0], R0 ;  /* 0x0000c0004f0085a7 */ /* 0x000f2400080010ff */
[----:B----4-:R-:W-:Y:S05]  /*8f40*/  @!P0 BRA `(.L_x_87) ;  /* 0xfffffffc00f08947 */ /* 0x010fea000383ffff */
[----:B------:R-:W-:Y:S05]  /*8f50*/  BRA `(.L_x_86) ;  /* 0xffffffcc00947947 */ /* 0x000fea000383ffff */
.L_x_96:
[----:B-1----:R1:W2:Y:S02]  /*8f60*/  SYNCS.PHASECHK.TRANS64.TRYWAIT P0, [R3+URZ+0x50], R0 ;  /* 0x00005000030075a7 */ /* 0x0022a400080011ff */
[----:B--2---:R-:W-:Y:S05]  /*8f70*/  @!P0 NANOSLEEP.SYNCS 0x989680 ;  /* 0x009896800000895d */ /* 0x004fea0003900000 */
[----:B------:R-:W2:Y:S02]  /*8f80*/  @!P0 SYNCS.PHASECHK.TRANS64 P0, [R3+URZ+0x50], R0 ;  /* 0x00005000030085a7 */ /* 0x000ea400080010ff */
[----:B--2---:R-:W-:Y:S05]  /*8f90*/  @!P0 BRA `(.L_x_96) ;  /* 0xfffffffc00f08947 */ /* 0x004fea000383ffff */
[----:B------:R-:W-:Y:S05]  /*8fa0*/  BRA `(.L_x_95) ;  /* 0xffffffd400907947 */ /* 0x000fea000383ffff */
.L_x_104:
[----:B-1----:R1:W2:Y:S02]  /*8fb0*/  SYNCS.PHASECHK.TRANS64.TRYWAIT P0, [R3+URZ+0x50], R6 ;  /* 0x00005006030075a7 */ /* 0x0022a400080011ff */
[----:B--2---:R-:W-:Y:S05]  /*8fc0*/  @!P0 NANOSLEEP.SYNCS 0x989680 ;  /* 0x009896800000895d */ /* 0x004fea0003900000 */
[----:B------:R-:W2:Y:S02]  /*8fd0*/  @!P0 SYNCS.PHASECHK.TRANS64 P0, [R3+URZ+0x50], R6 ;  /* 0x00005006030085a7 */ /* 0x000ea400080010ff */
[----:B--2---:R-:W-:Y:S05]  /*8fe0*/  @!P0 BRA `(.L_x_104) ;  /* 0xfffffffc00f08947 */ /* 0x004fea000383ffff */
[----:B------:R-:W-:Y:S05]  /*8ff0*/  BRA `(.L_x_103) ;  /* 0xffffffdc00f07947 */ /* 0x000fea000383ffff */
.L_x_112:
[----:B-1----:R1:W2:Y:S02]  /*9000*/  SYNCS.PHASECHK.TRANS64.TRYWAIT P0, [R20+URZ+0x50], R3 ;  /* 0x00005003140075a7 */ /* 0x0022a400080011ff */
[----:B--2---:R-:W-:Y:S05]  /*9010*/  @!P0 NANOSLEEP.SYNCS 0x989680 ;  /* 0x009896800000895d */ /* 0x004fea0003900000 */
[----:B------:R-:W2:Y:S02]  /*9020*/  @!P0 SYNCS.PHASECHK.TRANS64 P0, [R20+URZ+0x50], R3 ;  /* 0x00005003140085a7 */ /* 0x000ea400080010ff */
[----:B--2---:R-:W-:Y:S05]  /*9030*/  @!P0 BRA `(.L_x_112) ;  /* 0xfffffffc00f08947 */ /* 0x004fea000383ffff */
[----:B------:R-:W-:Y:S05]  /*9040*/  BRA `(.L_x_111) ;  /* 0xffffffe800507947 */ /* 0x000fea000383ffff */
        .weak           $__internal_0_$__cuda_sm10x_tcgen05_guardrail_trap_col_being_dealloced_not_returned_by_alloc
        .type           $__internal_0_$__cuda_sm10x_tcgen05_guardrail_trap_col_being_dealloced_not_returned_by_alloc,@function
        .size           $__internal_0_$__cuda_sm10x_tcgen05_guardrail_trap_col_being_dealloced_not_returned_by_alloc,($__internal_1_$__cuda_sm10x_tcgen05_guardrail_trap_phase_invalid_during_alloc - $__internal_0_$__cuda_sm10x_tcgen05_guardrail_trap_col_being_dealloced_not_returned_by_alloc)
$__internal_0_$__cuda_sm10x_tcgen05_guardrail_trap_col_being_dealloced_not_returned_by_alloc:
[----:B------:R-:W-:Y:S05]  /*9050*/  BPT.TRAP 0x1 ;  /* 0x000000040000795c */ /* 0x000fea0000300000 */
[----:B------:R-:W-:-:S04]  /*9060*/  HFMA2 R3, -RZ, RZ, 0, 0 ;  /* 0x00000000ff037431 */ /* 0x000fc800000001ff */
[----:B------:R-:W-:Y:S05]  /*9070*/  RET.REL.NODEC R2 `(_ZN7cutlass13device_kernelINS_4gemm6kernel13GemmUniversalIN4cute5tupleIJiiiiEEENS1_10collective13CollectiveMmaINS1_41MainloopSm100TmaUmmaWarpSpecializedSparseILi5ELi2ELi2ENS5_IJNS4_1CILi1EEESB_SB_EEEEENS5_IJNSA_ILi128EEENSA_ILi64EEESE_EEENS_10bfloat16_tENS5_IJNS4_6LayoutINS5_IJiNS5_IJNSA_ILi2EEEiEEEiEEENS5_IJlNS5_IJSB_SJ_EEElEEEEENSI_INS5_IJNS5_IJNS5_IJNSA_ILi8EEESJ_SP_EEEiEEENS5_IJNS5_IJNSA_ILi16EEESJ_NSA_ILi4EEEEEEiEEEiEEENS5_IJNS5_IJNS5_IJSE_SS_NSA_ILi2048EEEEEENSA_ILi16384EEEEEENS5_IJNS5_IJSB_NSA_ILi1024EEENSA_ILi32EEEEEElEEElEEEEEEEESH_NS5_IJlSB_lEEENS4_8TiledMMAINS4_8MMA_AtomIJNS4_27SM100_MMA_F16BF16_SS_SPARSEISH_SH_fLi128ELi64ELNS4_4UMMA5MajorE0ELS1D_0ELNS1C_7ScaleInE0ELS1E_0EEEEEENSI_ISC_NS5_IJNSA_ILi0EEES1H_S1H_EEEEENS5_IJNS4_10UnderscoreES1K_S1K_EEEEENS4_13SM90_TMA_LOADENS4_14ComposedLayoutINS4_7SwizzleILi3ELi4ELi3EEENS4_25smem_sparse_ptr_flag_bitsILi2ELi16EEENSI_INS5_IJNS5_IJSB_SP_EEENS5_IJSJ_SF_EEEEEENS5_IJNS5_IJS1H_SE_EEESM_EEEEEEEvNS4_8identityES1N_NS1O_IS1Q_NS4_18smem_ptr_flag_bitsILi16EEENSI_INS5_IJSP_SF_EEENS5_IJSF_SB_EEEEEEEvS20_EENS_8epilogue10collective18CollectiveEpilogueINS28_23Sm100TmaWarpSpecializedILi4ELi2ELi16ELb1ELb0EEEJSG_NS5_IJNSI_ISE_SB_EENSI_ISS_SB_EEEEEfNS5_IJSB_llEEEfS2G_NS28_6fusion15FusionCallbacksIS2C_NS2H_17LinearCombinationIffffLNS_15FloatRoundStyleE2EEESG_S2F_JEEENS4_5SM1004TMEM4LOAD26SM100_TMEM_LOAD_32dp32b16xES1N_NS1O_INS1P_ILi2ELi5ELi2EEENS21_ILi32EEENSI_INS5_IJS12_ST_EEENS5_IJSB_S12_EEEEEEENS4_39AutoVectorizingCopyWithAssumedAlignmentILi128EEENS4_14SM90_TMA_STOREES2W_S2Y_S2Y_EEEvvEEEEvNT_6ParamsE) ;  /* 0xffffff6c02e07950 */ /* 0x000fea0003c3ffff */
        .weak           $__internal_1_$__cuda_sm10x_tcgen05_guardrail_trap_phase_invalid_during_alloc
        .type           $__internal_1_$__cuda_sm10x_tcgen05_guardrail_trap_phase_invalid_during_alloc,@function
        .size           $__internal_1_$__cuda_sm10x_tcgen05_guardrail_trap_phase_invalid_during_alloc,($__internal_2_$__cuda_sm10x_tcgen05_guardrail_trap_unallocated_columns_being_dealloced - $__internal_1_$__cuda_sm10x_tcgen05_guardrail_trap_phase_invalid_during_alloc)
$__internal_1_$__cuda_sm10x_tcgen05_guardrail_trap_phase_invalid_during_alloc:
[----:B------:R-:W-:Y:S05]  /*9080*/  BPT.TRAP 0x1 ;  /* 0x000000040000795c */ /* 0x000fea0000300000 */
[----:B------:R-:W-:-:S04]  /*9090*/  MOV R3, 0x0 ;  /* 0x0000000000037802 */ /* 0x000fc80000000f00 */
[----:B------:R-:W-:Y:S05]  /*90a0*/  RET.REL.NODEC R2 `(_ZN7cutlass13device_kernelINS_4gemm6kernel13GemmUniversalIN4cute5tupleIJiiiiEEENS1_10collective13CollectiveMmaINS1_41MainloopSm100TmaUmmaWarpSpecializedSparseILi5ELi2ELi2ENS5_IJNS4_1CILi1EEESB_SB_EEEEENS5_IJNSA_ILi128EEENSA_ILi64EEESE_EEENS_10bfloat16_tENS5_IJNS4_6LayoutINS5_IJiNS5_IJNSA_ILi2EEEiEEEiEEENS5_IJlNS5_IJSB_SJ_EEElEEEEENSI_INS5_IJNS5_IJNS5_IJNSA_ILi8EEESJ_SP_EEEiEEENS5_IJNS5_IJNSA_ILi16EEESJ_NSA_ILi4EEEEEEiEEEiEEENS5_IJNS5_IJNS5_IJSE_SS_NSA_ILi2048EEEEEENSA_ILi16384EEEEEENS5_IJNS5_IJSB_NSA_ILi1024EEENSA_ILi32EEEEEElEEElEEEEEEEESH_NS5_IJlSB_lEEENS4_8TiledMMAINS4_8MMA_AtomIJNS4_27SM100_MMA_F16BF16_SS_SPARSEISH_SH_fLi128ELi64ELNS4_4UMMA5MajorE0ELS1D_0ELNS1C_7ScaleInE0ELS1E_0EEEEEENSI_ISC_NS5_IJNSA_ILi0EEES1H_S1H_EEEEENS5_IJNS4_10UnderscoreES1K_S1K_EEEEENS4_13SM90_TMA_LOADENS4_14ComposedLayoutINS4_7SwizzleILi3ELi4ELi3EEENS4_25smem_sparse_ptr_flag_bitsILi2ELi16EEENSI_INS5_IJNS5_IJSB_SP_EEENS5_IJSJ_SF_EEEEEENS5_IJNS5_IJS1H_SE_EEESM_EEEEEEEvNS4_8identityES1N_NS1O_IS1Q_NS4_18smem_ptr_flag_bitsILi16EEENSI_INS5_IJSP_SF_EEENS5_IJSF_SB_EEEEEEEvS20_EENS_8epilogue10collective18CollectiveEpilogueINS28_23Sm100TmaWarpSpecializedILi4ELi2ELi16ELb1ELb0EEEJSG_NS5_IJNSI_ISE_SB_EENSI_ISS_SB_EEEEEfNS5_IJSB_llEEEfS2G_NS28_6fusion15FusionCallbacksIS2C_NS2H_17LinearCombinationIffffLNS_15FloatRoundStyleE2EEESG_S2F_JEEENS4_5SM1004TMEM4LOAD26SM100_TMEM_LOAD_32dp32b16xES1N_NS1O_INS1P_ILi2ELi5ELi2EEENS21_ILi32EEENSI_INS5_IJS12_ST_EEENS5_IJSB_S12_EEEEEEENS4_39AutoVectorizingCopyWithAssumedAlignmentILi128EEENS4_14SM90_TMA_STOREES2W_S2Y_S2Y_EEEvvEEEEvNT_6ParamsE) ;  /* 0xffffff6c02d47950 */ /* 0x000fea0003c3ffff */
        .weak           $__internal_2_$__cuda_sm10x_tcgen05_guardrail_trap_unallocated_columns_being_dealloced
        .type           $__internal_2_$__cuda_sm10x_tcgen05_guardrail_trap_unallocated_columns_being_dealloced,@function
        .size           $__internal_2_$__cuda_sm10x_tcgen05_guardrail_trap_unallocated_columns_being_dealloced,(.L_x_164 - $__internal_2_$__cuda_sm10x_tcgen05_guardrail_trap_unallocated_columns_being_dealloced)
$__internal_2_$__cuda_sm10x_tcgen05_guardrail_trap_unallocated_columns_being_dealloced:
[----:B------:R-:W-:Y:S05]  /*90b0*/  BPT.TRAP 0x1 ;  /* 0x000000040000795c */ /* 0x000fea0000300000 */
[----:B------:R-:W-:-:S04]  /*90c0*/  HFMA2 R3, -RZ, RZ, 0, 0 ;  /* 0x00000000ff037431 */ /* 0x000fc800000001ff */
[----:B------:R-:W-:Y:S05]  /*90d0*/  RET.REL.NODEC R2 `(_ZN7cutlass13device_kernelINS_4gemm6kernel13GemmUniversalIN4cute5tupleIJiiiiEEENS1_10collective13CollectiveMmaINS1_41MainloopSm100TmaUmmaWarpSpecializedSparseILi5ELi2ELi2ENS5_IJNS4_1CILi1EEESB_SB_EEEEENS5_IJNSA_ILi128EEENSA_ILi64EEESE_EEENS_10bfloat16_tENS5_IJNS4_6LayoutINS5_IJiNS5_IJNSA_ILi2EEEiEEEiEEENS5_IJlNS5_IJSB_SJ_EEElEEEEENSI_INS5_IJNS5_IJNS5_IJNSA_ILi8EEESJ_SP_EEEiEEENS5_IJNS5_IJNSA_ILi16EEESJ_NSA_ILi4EEEEEEiEEEiEEENS5_IJNS5_IJNS5_IJSE_SS_NSA_ILi2048EEEEEENSA_ILi16384EEEEEENS5_IJNS5_IJSB_NSA_ILi1024EEENSA_ILi32EEEEEElEEElEEEEEEEESH_NS5_IJlSB_lEEENS4_8TiledMMAINS4_8MMA_AtomIJNS4_27SM100_MMA_F16BF16_SS_SPARSEISH_SH_fLi128ELi64ELNS4_4UMMA5MajorE0ELS1D_0ELNS1C_7ScaleInE0ELS1E_0EEEEEENSI_ISC_NS5_IJNSA_ILi0EEES1H_S1H_EEEEENS5_IJNS4_10UnderscoreES1K_S1K_EEEEENS4_13SM90_TMA_LOADENS4_14ComposedLayoutINS4_7SwizzleILi3ELi4ELi3EEENS4_25smem_sparse_ptr_flag_bitsILi2ELi16EEENSI_INS5_IJNS5_IJSB_SP_EEENS5_IJSJ_SF_EEEEEENS5_IJNS5_IJS1H_SE_EEESM_EEEEEEEvNS4_8identityES1N_NS1O_IS1Q_NS4_18smem_ptr_flag_bitsILi16EEENSI_INS5_IJSP_SF_EEENS5_IJSF_SB_EEEEEEEvS20_EENS_8epilogue10collective18CollectiveEpilogueINS28_23Sm100TmaWarpSpecializedILi4ELi2ELi16ELb1ELb0EEEJSG_NS5_IJNSI_ISE_SB_EENSI_ISS_SB_EEEEEfNS5_IJSB_llEEEfS2G_NS28_6fusion15FusionCallbacksIS2C_NS2H_17LinearCombinationIffffLNS_15FloatRoundStyleE2EEESG_S2F_JEEENS4_5SM1004TMEM4LOAD26SM100_TMEM_LOAD_32dp32b16xES1N_NS1O_INS1P_ILi2ELi5ELi2EEENS21_ILi32EEENSI_INS5_IJS12_ST_EEENS5_IJSB_S12_EEEEEEENS4_39AutoVectorizingCopyWithAssumedAlignmentILi128EEENS4_14SM90_TMA_STOREES2W_S2Y_S2Y_EEEvvEEEEvNT_6ParamsE) ;  /* 0xffffff6c02c87950 */ /* 0x000fea0003c3ffff */
.L_x_163:
[----:B------:R-:W-:-:S00]  /*90e0*/  BRA `(.L_x_163) ;  /* 0xfffffffc00fc7947 */ /* 0x000fc0000383ffff */
[----:B------:R-:W-:-:S00]  /*90f0*/  NOP ;  /* 0x0000000000007918 */ /* 0x000fc00000000000 */
        /* <DEDUP_REMOVED lines=8> */
.L_x_164:


//--------------------- .nv.global.init           --------------------------
	.section	.nv.global.init,"aw",@progbits
.nv.global.init:
	.type		$str$27,@object
	.size		$str$27,($str$28 - $str$27)
$str$27:
        /*0000*/ 	.byte	0x28, 0x61, 0x64, 0x64, 0x72, 0x65, 0x73, 0x73, 0x20, 0x26, 0x20, 0x6d, 0x61, 0x73, 0x6b, 0x29
        /*0010*/ 	.byte	0x20, 0x3d, 0x3d, 0x20, 0x30, 0x00
	.type		$str$28,@object
	.size		$str$28,($str$26 - $str$28)
$str$28:
        /*0016*/ 	.byte	0x2f, 0x74, 0x6d, 0x70, 0x2f, 0x63, 0x75, 0x74, 0x6c, 0x61, 0x73, 0x73, 0x5f, 0x73, 0x77, 0x65
        /*0026*/ 	.byte	0x65, 0x70, 0x5f, 0x73, 0x72, 0x63, 0x2f, 0x69, 0x6e, 0x63, 0x6c, 0x75, 0x64, 0x65, 0x2f, 0x63
        /*0036*/ 	.byte	0x75, 0x74, 0x65, 0x2f, 0x70, 0x6f, 0x69, 0x6e, 0x74, 0x65, 0x72, 0x5f, 0x66, 0x6c, 0x61, 0x67
        /*0046*/ 	.byte	0x67, 0x65, 0x64, 0x2e, 0x68, 0x70, 0x70, 0x00
	.type		$str$26,@object
	.size		$str$26,($str$25 - $str$26)
$str$26:
        /*004e*/ 	.byte	0x2f, 0x74, 0x6d, 0x70, 0x2f, 0x63, 0x75, 0x74, 0x6c, 0x61, 0x73, 0x73, 0x5f, 0x73, 0x77, 0x65
        /*005e*/ 	.byte	0x65, 0x70, 0x5f, 0x73, 0x72, 0x63, 0x2f, 0x69, 0x6e, 0x63, 0x6c, 0x75, 0x64, 0x65, 0x2f, 0x63
        /*006e*/ 	.byte	0x75, 0x74, 0x65, 0x2f, 0x61, 0x74, 0x6f, 0x6d, 0x2f, 0x63, 0x6f, 0x70, 0x79, 0x5f, 0x74, 0x72
        /*007e*/ 	.byte	0x61, 0x69, 0x74, 0x73, 0x5f, 0x73, 0x6d, 0x31, 0x30, 0x30, 0x2e, 0x68, 0x70, 0x70, 0x00
	.type		$str$25,@object
	.size		$str$25,(__unnamed_1 - $str$25)
$str$25:
        /*008d*/ 	.byte	0x28, 0x28, 0x75, 0x69, 0x6e, 0x74, 0x33, 0x32, 0x5f, 0x74, 0x28, 0x74, 0x68, 0x72, 0x65, 0x61
        /*009d*/ 	.byte	0x64, 0x49, 0x64, 0x78, 0x2e, 0x78, 0x29, 0x20, 0x2f, 0x20, 0x33, 0x32, 0x29, 0x20, 0x25, 0x20
        /*00ad*/ 	.byte	0x34, 0x29, 0x20, 0x3d, 0x3d, 0x20, 0x28, 0x28, 0x28, 0x74, 0x6d, 0x65, 0x6d, 0x5f, 0x61, 0x64
        /*00bd*/ 	.byte	0x64, 0x72, 0x20, 0x3e, 0x3e, 0x20, 0x31, 0x36, 0x29, 0x20, 0x2f, 0x20, 0x33, 0x32, 0x29, 0x20
        /*00cd*/ 	.byte	0x25, 0x20, 0x34, 0x29, 0x00
	.type		__unnamed_1,@object
	.size		__unnamed_1,(__unnamed_2 - __unnamed_1)
__unnamed_1:
        /*00d2*/ 	.byte	0x61, 0x75, 0x74, 0x6f, 0x20, 0x63, 0x75, 0x74, 0x65, 0x3a, 0x3a, 0x61, 0x73, 0x5f, 0x70, 0x6f
        /* <DEDUP_REMOVED lines=23> */
        /*0252*/ 	.byte	0x3a, 0x43, 0x3c, 0x32, 0x30, 0x34, 0x38, 0x3e, 0x3e, 0x3e, 0x3e, 0x5d, 0x00
	.type		__unnamed_2,@object
	.size		__unnamed_2,(.L_2 - __unnamed_2)
__unnamed_2:
        /* <DEDUP_REMOVED lines=42> */
        /*04ff*/ 	.byte	0x3e, 0x5d, 0x00
.L_2:


//--------------------- .nv.shared._ZN7cutlass13device_kernelINS_4gemm6kernel13GemmUniversalIN4cute5tupleIJiiiiEEENS1_10collective13CollectiveMmaINS1_41MainloopSm100TmaUmmaWarpSpecializedSparseILi5ELi2ELi2ENS5_IJNS4_1CILi1EEESB_SB_EEEEENS5_IJNSA_ILi128EEENSA_ILi64EEESE_EEENS_10bfloat16_tENS5_IJNS4_6LayoutINS5_IJiNS5_IJNSA_ILi2EEEiEEEiEEENS5_IJlNS5_IJSB_SJ_EEElEEEEENSI_INS5_IJNS5_IJNS5_IJNSA_ILi8EEESJ_SP_EEEiEEENS5_IJNS5_IJNSA_ILi16EEESJ_NSA_ILi4EEEEEEiEEEiEEENS5_IJNS5_IJNS5_IJSE_SS_NSA_ILi2048EEEEEENSA_ILi16384EEEEEENS5_IJNS5_IJSB_NSA_ILi1024EEENSA_ILi32EEEEEElEEElEEEEEEEESH_NS5_IJlSB_lEEENS4_8TiledMMAINS4_8MMA_AtomIJNS4_27SM100_MMA_F16BF16_SS_SPARSEISH_SH_fLi128ELi64ELNS4_4UMMA5MajorE0ELS1D_0ELNS1C_7ScaleInE0ELS1E_0EEEEEENSI_ISC_NS5_IJNSA_ILi0EEES1H_S1H_EEEEENS5_IJNS4_10UnderscoreES1K_S1K_EEEEENS4_13SM90_TMA_LOADENS4_14ComposedLayoutINS4_7SwizzleILi3ELi4ELi3EEENS4_25smem_sparse_ptr_flag_bitsILi2ELi16EEENSI_INS5_IJNS5_IJSB_SP_EEENS5_IJSJ_SF_EEEEEENS5_IJNS5_IJS1H_SE_EEESM_EEEEEEEvNS4_8identityES1N_NS1O_IS1Q_NS4_18smem_ptr_flag_bitsILi16EEENSI_INS5_IJSP_SF_EEENS5_IJSF_SB_EEEEEEEvS20_EENS_8epilogue10collective18CollectiveEpilogueINS28_23Sm100TmaWarpSpecializedILi4ELi2ELi16ELb1ELb0EEEJSG_NS5_IJNSI_ISE_SB_EENSI_ISS_SB_EEEEEfNS5_IJSB_llEEEfS2G_NS28_6fusion15FusionCallbacksIS2C_NS2H_17LinearCombinationIffffLNS_15FloatRoundStyleE2EEESG_S2F_JEEENS4_5SM1004TMEM4LOAD26SM100_TMEM_LOAD_32dp32b16xES1N_NS1O_INS1P_ILi2ELi5ELi2EEENS21_ILi32EEENSI_INS5_IJS12_ST_EEENS5_IJSB_S12_EEEEEEENS4_39AutoVectorizingCopyWithAssumedAlignmentILi128EEENS4_14SM90_TMA_STOREES2W_S2Y_S2Y_EEEvvEEEEvNT_6ParamsE --------------------------
	.section	.nv.shared._ZN7cutlass13device_kernelINS_4gemm6kernel13GemmUniversalIN4cute5tupleIJiiiiEEENS1_10collective13CollectiveMmaINS1_41MainloopSm100TmaUmmaWarpSpecializedSparseILi5ELi2ELi2ENS5_IJNS4_1CILi1EEESB_SB_EEEEENS5_IJNSA_ILi128EEENSA_ILi64EEESE_EEENS_10bfloat16_tENS5_IJNS4_6LayoutINS5_IJiNS5_IJNSA_ILi2EEEiEEEiEEENS5_IJlNS5_IJSB_SJ_EEElEEEEENSI_INS5_IJNS5_IJNS5_IJNSA_ILi8EEESJ_SP_EEEiEEENS5_IJNS5_IJNSA_ILi16EEESJ_NSA_ILi4EEEEEEiEEEiEEENS5_IJNS5_IJNS5_IJSE_SS_NSA_ILi2048EEEEEENSA_ILi16384EEEEEENS5_IJNS5_IJSB_NSA_ILi1024EEENSA_ILi32EEEEEElEEElEEEEEEEESH_NS5_IJlSB_lEEENS4_8TiledMMAINS4_8MMA_AtomIJNS4_27SM100_MMA_F16BF16_SS_SPARSEISH_SH_fLi128ELi64ELNS4_4UMMA5MajorE0ELS1D_0ELNS1C_7ScaleInE0ELS1E_0EEEEEENSI_ISC_NS5_IJNSA_ILi0EEES1H_S1H_EEEEENS5_IJNS4_10UnderscoreES1K_S1K_EEEEENS4_13SM90_TMA_LOADENS4_14ComposedLayoutINS4_7SwizzleILi3ELi4ELi3EEENS4_25smem_sparse_ptr_flag_bitsILi2ELi16EEENSI_INS5_IJNS5_IJSB_SP_EEENS5_IJSJ_SF_EEEEEENS5_IJNS5_IJS1H_SE_EEESM_EEEEEEEvNS4_8identityES1N_NS1O_IS1Q_NS4_18smem_ptr_flag_bitsILi16EEENSI_INS5_IJSP_SF_EEENS5_IJSF_SB_EEEEEEEvS20_EENS_8epilogue10collective18CollectiveEpilogueINS28_23Sm100TmaWarpSpecializedILi4ELi2ELi16ELb1ELb0EEEJSG_NS5_IJNSI_ISE_SB_EENSI_ISS_SB_EEEEEfNS5_IJSB_llEEEfS2G_NS28_6fusion15FusionCallbacksIS2C_NS2H_17LinearCombinationIffffLNS_15FloatRoundStyleE2EEESG_S2F_JEEENS4_5SM1004TMEM4LOAD26SM100_TMEM_LOAD_32dp32b16xES1N_NS1O_INS1P_ILi2ELi5ELi2EEENS21_ILi32EEENSI_INS5_IJS12_ST_EEENS5_IJSB_S12_EEEEEEENS4_39AutoVectorizingCopyWithAssumedAlignmentILi128EEENS4_14SM90_TMA_STOREES2W_S2Y_S2Y_EEEvvEEEEvNT_6ParamsE,"aw",@nobits
	.sectionflags	@""
	.align	16
	.zero		1024


//--------------------- .nv.shared.reserved.0     --------------------------
	.section	.nv.shared.reserved.0,"aw",@nobits
	.weak		__nv_reservedSMEM_offset_0_alias
	.size		__nv_reservedSMEM_offset_0_alias, 0, 64
	.other		__nv_reservedSMEM_offset_0_alias,@"STO_CUDA_RESERVED_SHARED STV_DEFAULT"
__nv_reservedSMEM_offset_0_alias:
	.zero		0
.nv.shared.reserved.0:
	.zero		64
	.weak		__nv_reservedSMEM_tcgen05_partition
	.type		__nv_reservedSMEM_tcgen05_partition,@object
	.size		__nv_reservedSMEM_tcgen05_partition,(.L_0 - __nv_reservedSMEM_tcgen05_partition)
__nv_reservedSMEM_tcgen05_partition:
	.zero		32
.L_0:


//--------------------- .nv.global                --------------------------
	.section	.nv.global,"aw",@nobits
.nv.global:
	.type		_ZN39_INTERNAL_4b15ac0e_4_k_cu_02988d5f_33744cute1_E,@object
	.size		_ZN39_INTERNAL_4b15ac0e_4_k_cu_02988d5f_33744cute1_E,(_ZN39_INTERNAL_4b15ac0e_4_k_cu_02988d5f_33744cuda3std3__45__cpo6cbeginE - _ZN39_INTERNAL_4b15ac0e_4_k_cu_02988d5f_33744cute1_E)
_ZN39_INTERNAL_4b15ac0e_4_k_cu_02988d5f_33744cute1_E:
	.zero		1
	.type		_ZN39_INTERNAL_4b15ac0e_4_k_cu_02988d5f_33744cuda3std3__45__cpo6cbeginE,@object
	.size		_ZN39_INTERNAL_4b15ac0e_4_k_cu_02988d5f_33744cuda3std3__45__cpo6cbeginE,(_ZN39_INTERNAL_4b15ac0e_4_k_cu_02988d5f_33744cuda3std3__48in_placeE - _ZN39_INTERNAL_4b15ac0e_4_k_cu_02988d5f_33744cuda3std3__45__cpo6cbeginE)
_ZN39_INTERNAL_4b15ac0e_4_k_cu_02988d5f_33744cuda3std3__45__cpo6cbeginE:
	.zero		1
	.type		_ZN39_INTERNAL_4b15ac0e_4_k_cu_02988d5f_33744cuda3std3__48in_placeE,@object
	.size		_ZN39_INTERNAL_4b15ac0e_4_k_cu_02988d5f_33744cuda3std3__48in_placeE,(_ZN39_INTERNAL_4b15ac0e_4_k_cu_02988d5f_33744cuda3std6ranges3__45__cpo9iter_moveE - _ZN39_INTERNAL_4b15ac0e_4_k_cu_02988d5f_33744cuda3std3__48in_placeE)
_ZN39_INTERNAL_4b15ac0e_4_k_cu_02988d5f_33744cuda3std3__48in_placeE:
	.zero		1
	.type		_ZN39_INTERNAL_4b15ac0e_4_k_cu_02988d5f_33744cuda3std6ranges3__45__cpo9iter_moveE,@object
	.size		_ZN39_INTERNAL_4b15ac0e_4_k_cu_02988d5f_33744cuda3std6ranges3__45__cpo9iter_moveE,(_ZN39_INTERNAL_4b15ac0e_4_k_cu_02988d5f_33744cuda3std3__45__cpo5beginE - _ZN39_INTERNAL_4b15ac0e_4_k_cu_02988d5f_33744cuda3std6ranges3__45__cpo9iter_moveE)
_ZN39_INTERNAL_4b15ac0e_4_k_cu_02988d5f_33744cuda3std6ranges3__45__cpo9iter_moveE:
	.zero		1
	.type		_ZN39_INTERNAL_4b15ac0e_4_k_cu_02988d5f_33744cuda3std3__45__cpo5beginE,@object
	.size		_ZN39_INTERNAL_4b15ac0e_4_k_cu_02988d5f_33744cuda3std3__45__cpo5beginE,(_ZN39_INTERNAL_4b15ac0e_4_k_cu_02988d5f_33744cuda3std3__441_GLOBAL__N__4b15ac0e_4_k_cu_02988d5f_33746ignoreE - _ZN39_INTERNAL_4b15ac0e_4_k_cu_02988d5f_33744cuda3std3__45__cpo5beginE)
_ZN39_INTERNAL_4b15ac0e_4_k_cu_02988d5f_33744cuda3std3__45__cpo5beginE:
	.zero		1
	.type		_ZN39_INTERNAL_4b15ac0e_4_k_cu_02988d5f_33744cuda3std3__441_GLOBAL__N__4b15ac0e_4_k_cu_02988d5f_33746ignoreE,@object
	.size		_ZN39_INTERNAL_4b15ac0e_4_k_cu_02988d5f_33744cuda3std3__441_GLOBAL__N__4b15ac0e_4_k_cu_02988d5f_33746ignoreE,(_ZN39_INTERNAL_4b15ac0e_4_k_cu_02988d5f_33744cute7productE - _ZN39_INTERNAL_4b15ac0e_4_k_cu_02988d5f_33744cuda3std3__441_GLOBAL__N__4b15ac0e_4_k_cu_02988d5f_33746ignoreE)
_ZN39_INTERNAL_4b15ac0e_4_k_cu_02988d5f_33744cuda3std3__441_GLOBAL__N__4b15ac0e_4_k_cu_02988d5f_33746ignoreE:
	.zero		1
	.type		_ZN39_INTERNAL_4b15ac0e_4_k_cu_02988d5f_33744cute7productE,@object
	.size		_ZN39_INTERNAL_4b15ac0e_4_k_cu_02988d5f_33744cute7productE,(_ZN39_INTERNAL_4b15ac0e_4_k_cu_02988d5f_33744cuda3std3__45__cpo3endE - _ZN39_INTERNAL_4b15ac0e_4_k_cu_02988d5f_33744cute7productE)
_ZN39_INTERNAL_4b15ac0e_4_k_cu_02988d5f_33744cute7productE:
	.zero		1
	.type		_ZN39_INTERNAL_4b15ac0e_4_k_cu_02988d5f_33744cuda3std3__45__cpo3endE,@object
	.size		_ZN39_INTERNAL_4b15ac0e_4_k_cu_02988d5f_33744cuda3std3__45__cpo3endE,(_ZN39_INTERNAL_4b15ac0e_4_k_cu_02988d5f_33744cuda3std3__419piecewise_constructE - _ZN39_INTERNAL_4b15ac0e_4_k_cu_02988d5f_33744cuda3std3__45__cpo3endE)
_ZN39_INTERNAL_4b15ac0e_4_k_cu_02988d5f_33744cuda3std3__45__cpo3endE:
	.zero		1
	.type		_ZN39_INTERNAL_4b15ac0e_4_k_cu_02988d5f_33744cuda3std3__419piecewise_constructE,@object
	.size		_ZN39_INTERNAL_4b15ac0e_4_k_cu_02988d5f_33744cuda3std3__419piecewise_constructE,(_ZN39_INTERNAL_4b15ac0e_4_k_cu_02988d5f_33744cuda3std3__45__cpo4cendE - _ZN39_INTERNAL_4b15ac0e_4_k_cu_02988d5f_33744cuda3std3__419piecewise_constructE)
_ZN39_INTERNAL_4b15ac0e_4_k_cu_02988d5f_33744cuda3std3__419piecewise_constructE:
	.zero		1
	.type		_ZN39_INTERNAL_4b15ac0e_4_k_cu_02988d5f_33744cuda3std3__45__cpo4cendE,@object
	.size		_ZN39_INTERNAL_4b15ac0e_4_k_cu_02988d5f_33744cuda3std3__45__cpo4cendE,(_ZN39_INTERNAL_4b15ac0e_4_k_cu_02988d5f_33744cuda3std6ranges3__45__cpo4swapE - _ZN39_INTERNAL_4b15ac0e_4_k_cu_02988d5f_33744cuda3std3__45__cpo4cendE)
_ZN39_INTERNAL_4b15ac0e_4_k_cu_02988d5f_33744cuda3std3__45__cpo4cendE:
	.zero		1
	.type		_ZN39_INTERNAL_4b15ac0e_4_k_cu_02988d5f_33744cuda3std6ranges3__45__cpo4swapE,@object
	.size		_ZN39_INTERNAL_4b15ac0e_4_k_cu_02988d5f_33744cuda3std6ranges3__45__cpo4swapE,(.L_10 - _ZN39_INTERNAL_4b15ac0e_4_k_cu_02988d5f_33744cuda3std6ranges3__45__cpo4swapE)
_ZN39_INTERNAL_4b15ac0e_4_k_cu_02988d5f_33744cuda3std6ranges3__45__cpo4swapE:
	.zero		1
.L_10:


//--------------------- .nv.constant0._ZN7cutlass13device_kernelINS_4gemm6kernel13GemmUniversalIN4cute5tupleIJiiiiEEENS1_10collective13CollectiveMmaINS1_41MainloopSm100TmaUmmaWarpSpecializedSparseILi5ELi2ELi2ENS5_IJNS4_1CILi1EEESB_SB_EEEEENS5_IJNSA_ILi128EEENSA_ILi64EEESE_EEENS_10bfloat16_tENS5_IJNS4_6LayoutINS5_IJiNS5_IJNSA_ILi2EEEiEEEiEEENS5_IJlNS5_IJSB_SJ_EEElEEEEENSI_INS5_IJNS5_IJNS5_IJNSA_ILi8EEESJ_SP_EEEiEEENS5_IJNS5_IJNSA_ILi16EEESJ_NSA_ILi4EEEEEEiEEEiEEENS5_IJNS5_IJNS5_IJSE_SS_NSA_ILi2048EEEEEENSA_ILi16384EEEEEENS5_IJNS5_IJSB_NSA_ILi1024EEENSA_ILi32EEEEEElEEElEEEEEEEESH_NS5_IJlSB_lEEENS4_8TiledMMAINS4_8MMA_AtomIJNS4_27SM100_MMA_F16BF16_SS_SPARSEISH_SH_fLi128ELi64ELNS4_4UMMA5MajorE0ELS1D_0ELNS1C_7ScaleInE0ELS1E_0EEEEEENSI_ISC_NS5_IJNSA_ILi0EEES1H_S1H_EEEEENS5_IJNS4_10UnderscoreES1K_S1K_EEEEENS4_13SM90_TMA_LOADENS4_14ComposedLayoutINS4_7SwizzleILi3ELi4ELi3EEENS4_25smem_sparse_ptr_flag_bitsILi2ELi16EEENSI_INS5_IJNS5_IJSB_SP_EEENS5_IJSJ_SF_EEEEEENS5_IJNS5_IJS1H_SE_EEESM_EEEEEEEvNS4_8identityES1N_NS1O_IS1Q_NS4_18smem_ptr_flag_bitsILi16EEENSI_INS5_IJSP_SF_EEENS5_IJSF_SB_EEEEEEEvS20_EENS_8epilogue10collective18CollectiveEpilogueINS28_23Sm100TmaWarpSpecializedILi4ELi2ELi16ELb1ELb0EEEJSG_NS5_IJNSI_ISE_SB_EENSI_ISS_SB_EEEEEfNS5_IJSB_llEEEfS2G_NS28_6fusion15FusionCallbacksIS2C_NS2H_17LinearCombinationIffffLNS_15FloatRoundStyleE2EEESG_S2F_JEEENS4_5SM1004TMEM4LOAD26SM100_TMEM_LOAD_32dp32b16xES1N_NS1O_INS1P_ILi2ELi5ELi2EEENS21_ILi32EEENSI_INS5_IJS12_ST_EEENS5_IJSB_S12_EEEEEEENS4_39AutoVectorizingCopyWithAssumedAlignmentILi128EEENS4_14SM90_TMA_STOREES2W_S2Y_S2Y_EEEvvEEEEvNT_6ParamsE --------------------------
	.section	.nv.constant0._ZN7cutlass13device_kernelINS_4gemm6kernel13GemmUniversalIN4cute5tupleIJiiiiEEENS1_10collective13CollectiveMmaINS1_41MainloopSm100TmaUmmaWarpSpecializedSparseILi5ELi2ELi2ENS5_IJNS4_1CILi1EEESB_SB_EEEEENS5_IJNSA_ILi128EEENSA_ILi64EEESE_EEENS_10bfloat16_tENS5_IJNS4_6LayoutINS5_IJiNS5_IJNSA_ILi2EEEiEEEiEEENS5_IJlNS5_IJSB_SJ_EEElEEEEENSI_INS5_IJNS5_IJNS5_IJNSA_ILi8EEESJ_SP_EEEiEEENS5_IJNS5_IJNSA_ILi16EEESJ_NSA_ILi4EEEEEEiEEEiEEENS5_IJNS5_IJNS5_IJSE_SS_NSA_ILi2048EEEEEENSA_ILi16384EEEEEENS5_IJNS5_IJSB_NSA_ILi1024EEENSA_ILi32EEEEEElEEElEEEEEEEESH_NS5_IJlSB_lEEENS4_8TiledMMAINS4_8MMA_AtomIJNS4_27SM100_MMA_F16BF16_SS_SPARSEISH_SH_fLi128ELi64ELNS4_4UMMA5MajorE0ELS1D_0ELNS1C_7ScaleInE0ELS1E_0EEEEEENSI_ISC_NS5_IJNSA_ILi0EEES1H_S1H_EEEEENS5_IJNS4_10UnderscoreES1K_S1K_EEEEENS4_13SM90_TMA_LOADENS4_14ComposedLayoutINS4_7SwizzleILi3ELi4ELi3EEENS4_25smem_sparse_ptr_flag_bitsILi2ELi16EEENSI_INS5_IJNS5_IJSB_SP_EEENS5_IJSJ_SF_EEEEEENS5_IJNS5_IJS1H_SE_EEESM_EEEEEEEvNS4_8identityES1N_NS1O_IS1Q_NS4_18smem_ptr_flag_bitsILi16EEENSI_INS5_IJSP_SF_EEENS5_IJSF_SB_EEEEEEEvS20_EENS_8epilogue10collective18CollectiveEpilogueINS28_23Sm100TmaWarpSpecializedILi4ELi2ELi16ELb1ELb0EEEJSG_NS5_IJNSI_ISE_SB_EENSI_ISS_SB_EEEEEfNS5_IJSB_llEEEfS2G_NS28_6fusion15FusionCallbacksIS2C_NS2H_17LinearCombinationIffffLNS_15FloatRoundStyleE2EEESG_S2F_JEEENS4_5SM1004TMEM4LOAD26SM100_TMEM_LOAD_32dp32b16xES1N_NS1O_INS1P_ILi2ELi5ELi2EEENS21_ILi32EEENSI_INS5_IJS12_ST_EEENS5_IJSB_S12_EEEEEEENS4_39AutoVectorizingCopyWithAssumedAlignmentILi128EEENS4_14SM90_TMA_STOREES2W_S2Y_S2Y_EEEvvEEEEvNT_6ParamsE,"a",@progbits
	.sectionflags	@""
	.align	4
.nv.constant0._ZN7cutlass13device_kernelINS_4gemm6kernel13GemmUniversalIN4cute5tupleIJiiiiEEENS1_10collective13CollectiveMmaINS1_41MainloopSm100TmaUmmaWarpSpecializedSparseILi5ELi2ELi2ENS5_IJNS4_1CILi1EEESB_SB_EEEEENS5_IJNSA_ILi128EEENSA_ILi64EEESE_EEENS_10bfloat16_tENS5_IJNS4_6LayoutINS5_IJiNS5_IJNSA_ILi2EEEiEEEiEEENS5_IJlNS5_IJSB_SJ_EEElEEEEENSI_INS5_IJNS5_IJNS5_IJNSA_ILi8EEESJ_SP_EEEiEEENS5_IJNS5_IJNSA_ILi16EEESJ_NSA_ILi4EEEEEEiEEEiEEENS5_IJNS5_IJNS5_IJSE_SS_NSA_ILi2048EEEEEENSA_ILi16384EEEEEENS5_IJNS5_IJSB_NSA_ILi1024EEENSA_ILi32EEEEEElEEElEEEEEEEESH_NS5_IJlSB_lEEENS4_8TiledMMAINS4_8MMA_AtomIJNS4_27SM100_MMA_F16BF16_SS_SPARSEISH_SH_fLi128ELi64ELNS4_4UMMA5MajorE0ELS1D_0ELNS1C_7ScaleInE0ELS1E_0EEEEEENSI_ISC_NS5_IJNSA_ILi0EEES1H_S1H_EEEEENS5_IJNS4_10UnderscoreES1K_S1K_EEEEENS4_13SM90_TMA_LOADENS4_14ComposedLayoutINS4_7SwizzleILi3ELi4ELi3EEENS4_25smem_sparse_ptr_flag_bitsILi2ELi16EEENSI_INS5_IJNS5_IJSB_SP_EEENS5_IJSJ_SF_EEEEEENS5_IJNS5_IJS1H_SE_EEESM_EEEEEEEvNS4_8identityES1N_NS1O_IS1Q_NS4_18smem_ptr_flag_bitsILi16EEENSI_INS5_IJSP_SF_EEENS5_IJSF_SB_EEEEEEEvS20_EENS_8epilogue10collective18CollectiveEpilogueINS28_23Sm100TmaWarpSpecializedILi4ELi2ELi16ELb1ELb0EEEJSG_NS5_IJNSI_ISE_SB_EENSI_ISS_SB_EEEEEfNS5_IJSB_llEEEfS2G_NS28_6fusion15FusionCallbacksIS2C_NS2H_17LinearCombinationIffffLNS_15FloatRoundStyleE2EEESG_S2F_JEEENS4_5SM1004TMEM4LOAD26SM100_TMEM_LOAD_32dp32b16xES1N_NS1O_INS1P_ILi2ELi5ELi2EEENS21_ILi32EEENSI_INS5_IJS12_ST_EEENS5_IJSB_S12_EEEEEEENS4_39AutoVectorizingCopyWithAssumedAlignmentILi128EEENS4_14SM90_TMA_STOREES2W_S2Y_S2Y_EEEvvEEEEvNT_6ParamsE:
	.zero		3456


//--------------------- SYMBOLS --------------------------

	.type		.nv.reservedSmem.offset0,@object
	.size		.nv.reservedSmem.offset0,0x4
	.type		.nv.reservedSmem.cap,@object
	.size		.nv.reservedSmem.cap,0x4
	.type		__assertfail,@function
